//
// Generated by NVIDIA NVVM Compiler
//
// Compiler Build ID: CL-36424714
// Cuda compilation tools, release 13.0, V13.0.88
// Based on NVVM 20.0.0
//

.version 9.0
.target sm_100
.address_size 64

	// .globl	PBF_3
.func  (.param .b64 func_retval0) __internal_accurate_pow
(
	.param .b64 __internal_accurate_pow_param_0,
	.param .b64 __internal_accurate_pow_param_1
)
;

.visible .entry PBF_3(
	.param .u64 .ptr .align 1 PBF_3_param_0,
	.param .u64 .ptr .align 1 PBF_3_param_1,
	.param .f32 PBF_3_param_2,
	.param .u32 PBF_3_param_3,
	.param .f32 PBF_3_param_4,
	.param .f32 PBF_3_param_5
)
{
	.reg .pred 	%p<80>;
	.reg .b32 	%r<97>;
	.reg .b32 	%f<60>;
	.reg .b64 	%rd<12>;
	.reg .b64 	%fd<110>;

	ld.param.u64 	%rd4, [PBF_3_param_0];
	ld.param.f32 	%f31, [PBF_3_param_2];
	ld.param.u32 	%r22, [PBF_3_param_3];
	ld.param.f32 	%f32, [PBF_3_param_4];
	ld.param.f32 	%f33, [PBF_3_param_5];
	cvta.to.global.u64 	%rd1, %rd4;
	mov.u32 	%r23, %ntid.x;
	mov.u32 	%r24, %ctaid.x;
	mov.u32 	%r25, %tid.x;
	mad.lo.s32 	%r1, %r23, %r24, %r25;
	setp.gt.s32 	%p4, %r1, %r22;
	@%p4 bra 	$L__BB0_28;
	mul.wide.s32 	%rd5, %r1, 40;
	add.s64 	%rd2, %rd1, %rd5;
	ld.global.f32 	%f1, [%rd2];
	ld.global.f32 	%f2, [%rd2+4];
	ld.global.f32 	%f3, [%rd2+8];
	ld.global.f32 	%f4, [%rd2+32];
	mul.lo.s32 	%r2, %r1, 200;
	cvt.f64.f32 	%fd29, %f31;
	{
	.reg .b32 %temp; 
	mov.b64 	{%temp, %r27}, %fd29;
	}
	mov.f64 	%fd30, 0d4022000000000000;
	{
	.reg .b32 %temp; 
	mov.b64 	{%temp, %r28}, %fd30;
	}
	and.b32  	%r29, %r28, 2146435072;
	setp.eq.s32 	%p5, %r29, 1075838976;
	abs.f64 	%fd1, %fd29;
	setp.lt.s32 	%p7, %r27, 0;
	and.pred  	%p1, %p7, %p5;
	selp.b32 	%r30, %r27, 0, %p5;
	setp.lt.s32 	%p8, %r28, 0;
	or.b32  	%r31, %r30, 2146435072;
	selp.b32 	%r32, %r31, %r30, %p8;
	mov.b32 	%r96, 0;
	mov.b64 	%fd2, {%r96, %r32};
	add.f64 	%fd31, %fd29, 0d4022000000000000;
	{
	.reg .b32 %temp; 
	mov.b64 	{%temp, %r33}, %fd31;
	}
	and.b32  	%r3, %r33, 2146435072;
	selp.b32 	%r34, 0, 2146435072, %p8;
	and.b32  	%r35, %r28, 2147483647;
	setp.ne.s32 	%p9, %r35, 1071644672;
	and.pred  	%p10, %p5, %p9;
	or.b32  	%r36, %r34, -2147483648;
	selp.b32 	%r37, %r36, %r34, %p10;
	selp.b32 	%r38, %r37, %r34, %p7;
	mov.b64 	%fd3, {%r96, %r38};
	add.rn.f64 	%fd4, %fd29, %fd30;
	mov.f64 	%fd32, 0d4000000000000000;
	{
	.reg .b32 %temp; 
	mov.b64 	{%temp, %r4}, %fd32;
	}
	and.b32  	%r5, %r4, 2146435072;
	setp.eq.s32 	%p12, %r5, 1062207488;
	and.pred  	%p2, %p7, %p12;
	selp.b32 	%r39, %r27, 0, %p12;
	setp.lt.s32 	%p14, %r4, 0;
	or.b32  	%r40, %r39, 2146435072;
	selp.b32 	%r41, %r40, %r39, %p14;
	mov.b64 	%fd5, {%r96, %r41};
	add.f64 	%fd33, %fd29, 0d4000000000000000;
	{
	.reg .b32 %temp; 
	mov.b64 	{%temp, %r42}, %fd33;
	}
	and.b32  	%r6, %r42, 2146435072;
	selp.b32 	%r7, 0, 2146435072, %p14;
	and.b32  	%r43, %r4, 2147483647;
	setp.ne.s32 	%p15, %r43, 1071644672;
	and.pred  	%p16, %p12, %p15;
	or.b32  	%r8, %r7, -2147483648;
	selp.b32 	%r44, %r8, %r7, %p16;
	selp.b32 	%r45, %r44, %r7, %p7;
	mov.b64 	%fd6, {%r96, %r45};
	mov.f64 	%fd34, 0d4008000000000000;
	{
	.reg .b32 %temp; 
	mov.b64 	{%temp, %r9}, %fd34;
	}
	and.b32  	%r10, %r9, 2146435072;
	setp.lt.s32 	%p18, %r9, 0;
	selp.b32 	%r11, 0, 2146435072, %p18;
	mov.f64 	%fd35, 0d4010000000000000;
	{
	.reg .b32 %temp; 
	mov.b64 	{%temp, %r12}, %fd35;
	}
	and.b32  	%r13, %r12, 2146435072;
	setp.lt.s32 	%p19, %r12, 0;
	selp.b32 	%r14, 0, 2146435072, %p19;
	mov.f64 	%fd36, 0d4018000000000000;
	{
	.reg .b32 %temp; 
	mov.b64 	{%temp, %r46}, %fd36;
	}
	and.b32  	%r47, %r46, 2146435072;
	setp.eq.s32 	%p20, %r47, 1073741824;
	and.pred  	%p3, %p7, %p20;
	selp.b32 	%r48, %r27, 0, %p20;
	setp.lt.s32 	%p22, %r46, 0;
	or.b32  	%r49, %r48, 2146435072;
	selp.b32 	%r50, %r49, %r48, %p22;
	mov.b64 	%fd7, {%r96, %r50};
	add.f64 	%fd37, %fd29, 0d4018000000000000;
	{
	.reg .b32 %temp; 
	mov.b64 	{%temp, %r51}, %fd37;
	}
	and.b32  	%r15, %r51, 2146435072;
	selp.b32 	%r52, 0, 2146435072, %p22;
	and.b32  	%r53, %r46, 2147483647;
	setp.ne.s32 	%p23, %r53, 1071644672;
	and.pred  	%p24, %p20, %p23;
	or.b32  	%r54, %r52, -2147483648;
	selp.b32 	%r55, %r54, %r52, %p24;
	selp.b32 	%r56, %r55, %r52, %p7;
	mov.b64 	%fd8, {%r96, %r56};
	mov.f32 	%f57, 0f00000000;
	mov.f32 	%f56, %f57;
	mov.f32 	%f55, %f57;
$L__BB0_2:
	ld.param.u64 	%rd11, [PBF_3_param_1];
	add.s32 	%r57, %r96, %r2;
	cvta.to.global.u64 	%rd6, %rd11;
	mul.wide.s32 	%rd7, %r57, 4;
	add.s64 	%rd8, %rd6, %rd7;
	ld.global.u32 	%r17, [%rd8];
	setp.lt.s32 	%p26, %r17, 0;
	@%p26 bra 	$L__BB0_19;
	setp.lt.s32 	%p27, %r9, 0;
	setp.eq.s32 	%p28, %r10, 1073741824;
	setp.eq.s32 	%p30, %r6, 2146435072;
	setp.eq.f32 	%p31, %f31, 0f3F800000;
	setp.neu.f64 	%p32, %fd1, 0d7FF0000000000000;
	setp.nan.f32 	%p33, %f31, %f31;
	setp.eq.s32 	%p34, %r3, 2146435072;
	setp.eq.f32 	%p35, %f31, 0f00000000;
	mul.wide.u32 	%rd9, %r17, 40;
	add.s64 	%rd10, %rd1, %rd9;
	ld.global.f32 	%f35, [%rd10];
	ld.global.f32 	%f36, [%rd10+4];
	ld.global.f32 	%f37, [%rd10+8];
	ld.global.f32 	%f8, [%rd10+32];
	sub.f32 	%f9, %f1, %f35;
	sub.f32 	%f10, %f2, %f36;
	sub.f32 	%f11, %f3, %f37;
	{ // callseq 0, 0
	.param .b64 param0;
	st.param.f64 	[param0], %fd1;
	.param .b64 param1;
	st.param.f64 	[param1], 0d4022000000000000;
	.param .b64 retval0;
	call.uni (retval0), 
	__internal_accurate_pow, 
	(
	param0, 
	param1
	);
	ld.param.f64 	%fd38, [retval0];
	} // callseq 0
	neg.f64 	%fd40, %fd38;
	selp.f64 	%fd41, %fd40, %fd38, %p1;
	selp.f64 	%fd42, %fd2, %fd41, %p35;
	selp.f64 	%fd43, %fd42, %fd3, %p32;
	selp.f64 	%fd44, %fd4, %fd43, %p33;
	selp.f64 	%fd45, %fd44, %fd42, %p34;
	mul.f64 	%fd46, %fd45, 0d406921FA00000000;
	mov.f64 	%fd47, 0d4073B00000000000;
	div.rn.f64 	%fd48, %fd47, %fd46;
	selp.f64 	%fd9, 0d3FF91121EA775886, %fd48, %p31;
	{ // callseq 1, 0
	.param .b64 param0;
	st.param.f64 	[param0], %fd1;
	.param .b64 param1;
	st.param.f64 	[param1], 0d4000000000000000;
	.param .b64 retval0;
	call.uni (retval0), 
	__internal_accurate_pow, 
	(
	param0, 
	param1
	);
	ld.param.f64 	%fd49, [retval0];
	} // callseq 1
	neg.f64 	%fd51, %fd49;
	selp.f64 	%fd52, %fd51, %fd49, %p2;
	selp.f64 	%fd53, %fd5, %fd52, %p35;
	selp.f64 	%fd54, %fd53, %fd6, %p32;
	cvt.f64.f32 	%fd55, %f31;
	mov.f64 	%fd56, 0d4000000000000000;
	add.rn.f64 	%fd57, %fd55, %fd56;
	selp.f64 	%fd58, %fd57, %fd54, %p33;
	selp.f64 	%fd59, %fd58, %fd53, %p30;
	selp.f64 	%fd60, 0d3FF0000000000000, %fd59, %p31;
	mul.f32 	%f38, %f10, %f10;
	fma.rn.f32 	%f39, %f9, %f9, %f38;
	fma.rn.f32 	%f12, %f11, %f11, %f39;
	cvt.f64.f32 	%fd61, %f12;
	sub.f64 	%fd10, %fd60, %fd61;
	{
	.reg .b32 %temp; 
	mov.b64 	{%temp, %r18}, %fd10;
	}
	abs.f64 	%fd11, %fd10;
	{ // callseq 2, 0
	.param .b64 param0;
	st.param.f64 	[param0], %fd11;
	.param .b64 param1;
	st.param.f64 	[param1], 0d4008000000000000;
	.param .b64 retval0;
	call.uni (retval0), 
	__internal_accurate_pow, 
	(
	param0, 
	param1
	);
	ld.param.f64 	%fd62, [retval0];
	} // callseq 2
	setp.lt.s32 	%p36, %r18, 0;
	neg.f64 	%fd64, %fd62;
	selp.f64 	%fd65, %fd64, %fd62, %p28;
	selp.f64 	%fd66, %fd65, %fd62, %p36;
	setp.eq.f64 	%p37, %fd10, 0d0000000000000000;
	selp.b32 	%r58, %r18, 0, %p28;
	or.b32  	%r59, %r58, 2146435072;
	selp.b32 	%r60, %r59, %r58, %p27;
	mov.b32 	%r61, 0;
	mov.b64 	%fd67, {%r61, %r60};
	selp.f64 	%fd107, %fd67, %fd66, %p37;
	add.f64 	%fd68, %fd10, 0d4008000000000000;
	{
	.reg .b32 %temp; 
	mov.b64 	{%temp, %r62}, %fd68;
	}
	and.b32  	%r63, %r62, 2146435072;
	setp.ne.s32 	%p38, %r63, 2146435072;
	@%p38 bra 	$L__BB0_8;
	setp.num.f64 	%p39, %fd10, %fd10;
	@%p39 bra 	$L__BB0_6;
	mov.f64 	%fd69, 0d4008000000000000;
	add.rn.f64 	%fd107, %fd10, %fd69;
	bra.uni 	$L__BB0_8;
$L__BB0_6:
	setp.neu.f64 	%p40, %fd11, 0d7FF0000000000000;
	@%p40 bra 	$L__BB0_8;
	and.b32  	%r65, %r9, 2147483647;
	setp.ne.s32 	%p43, %r65, 1071644672;
	or.b32  	%r66, %r11, -2147483648;
	selp.b32 	%r67, %r66, %r11, %p43;
	selp.b32 	%r68, %r67, %r11, %p28;
	selp.b32 	%r69, %r68, %r11, %p36;
	mov.b32 	%r70, 0;
	mov.b64 	%fd107, {%r70, %r69};
$L__BB0_8:
	setp.lt.s32 	%p44, %r12, 0;
	setp.eq.s32 	%p45, %r13, 1072693248;
	setp.eq.f64 	%p47, %fd10, 0d3FF0000000000000;
	selp.f64 	%fd70, 0d3FF0000000000000, %fd107, %p47;
	mul.f64 	%fd71, %fd9, %fd70;
	cvt.rn.f32.f64 	%f13, %fd71;
	cvt.f64.f32 	%fd16, %f13;
	{
	.reg .b32 %temp; 
	mov.b64 	{%temp, %r19}, %fd16;
	}
	abs.f64 	%fd17, %fd16;
	{ // callseq 3, 0
	.param .b64 param0;
	st.param.f64 	[param0], %fd17;
	.param .b64 param1;
	st.param.f64 	[param1], 0d4010000000000000;
	.param .b64 retval0;
	call.uni (retval0), 
	__internal_accurate_pow, 
	(
	param0, 
	param1
	);
	ld.param.f64 	%fd72, [retval0];
	} // callseq 3
	setp.lt.s32 	%p48, %r19, 0;
	neg.f64 	%fd74, %fd72;
	selp.f64 	%fd75, %fd74, %fd72, %p45;
	selp.f64 	%fd76, %fd75, %fd72, %p48;
	setp.eq.f32 	%p49, %f13, 0f00000000;
	selp.b32 	%r71, %r19, 0, %p45;
	or.b32  	%r72, %r71, 2146435072;
	selp.b32 	%r73, %r72, %r71, %p44;
	mov.b32 	%r74, 0;
	mov.b64 	%fd77, {%r74, %r73};
	selp.f64 	%fd108, %fd77, %fd76, %p49;
	add.f64 	%fd78, %fd16, 0d4010000000000000;
	{
	.reg .b32 %temp; 
	mov.b64 	{%temp, %r75}, %fd78;
	}
	and.b32  	%r76, %r75, 2146435072;
	setp.ne.s32 	%p50, %r76, 2146435072;
	@%p50 bra 	$L__BB0_13;
	setp.num.f32 	%p51, %f13, %f13;
	@%p51 bra 	$L__BB0_11;
	mov.f64 	%fd79, 0d4010000000000000;
	add.rn.f64 	%fd108, %fd16, %fd79;
	bra.uni 	$L__BB0_13;
$L__BB0_11:
	setp.neu.f64 	%p52, %fd17, 0d7FF0000000000000;
	@%p52 bra 	$L__BB0_13;
	and.b32  	%r78, %r12, 2147483647;
	setp.ne.s32 	%p55, %r78, 1071644672;
	or.b32  	%r79, %r14, -2147483648;
	selp.b32 	%r80, %r79, %r14, %p55;
	selp.b32 	%r81, %r80, %r14, %p45;
	selp.b32 	%r82, %r81, %r14, %p48;
	mov.b32 	%r83, 0;
	mov.b64 	%fd108, {%r83, %r82};
$L__BB0_13:
	setp.eq.s32 	%p56, %r15, 2146435072;
	setp.lt.s32 	%p57, %r4, 0;
	setp.eq.s32 	%p58, %r5, 1062207488;
	setp.eq.f32 	%p60, %f31, 0f3F800000;
	setp.neu.f64 	%p61, %fd1, 0d7FF0000000000000;
	setp.nan.f32 	%p62, %f31, %f31;
	setp.eq.f32 	%p63, %f31, 0f00000000;
	setp.eq.f32 	%p64, %f13, 0f3F800000;
	mul.f64 	%fd80, %fd108, 0dBF50624DE0000000;
	cvt.rn.f32.f64 	%f40, %fd80;
	selp.f32 	%f41, 0fBA83126F, %f40, %p64;
	add.f32 	%f42, %f4, %f8;
	add.f32 	%f14, %f42, %f41;
	sqrt.rn.f32 	%f43, %f12;
	{ // callseq 4, 0
	.param .b64 param0;
	st.param.f64 	[param0], %fd1;
	.param .b64 param1;
	st.param.f64 	[param1], 0d4018000000000000;
	.param .b64 retval0;
	call.uni (retval0), 
	__internal_accurate_pow, 
	(
	param0, 
	param1
	);
	ld.param.f64 	%fd81, [retval0];
	} // callseq 4
	neg.f64 	%fd83, %fd81;
	selp.f64 	%fd84, %fd83, %fd81, %p3;
	selp.f64 	%fd85, %fd7, %fd84, %p63;
	selp.f64 	%fd86, %fd85, %fd8, %p61;
	cvt.f64.f32 	%fd87, %f31;
	mov.f64 	%fd88, 0d4018000000000000;
	add.rn.f64 	%fd89, %fd87, %fd88;
	selp.f64 	%fd90, %fd89, %fd86, %p62;
	selp.f64 	%fd91, %fd90, %fd85, %p56;
	mul.f64 	%fd92, %fd91, 0d400921FA00000000;
	selp.f64 	%fd93, 0d400921FA00000000, %fd92, %p60;
	cvt.f64.f32 	%fd94, %f43;
	mul.f64 	%fd22, %fd93, %fd94;
	sub.f32 	%f15, %f31, %f43;
	cvt.f64.f32 	%fd23, %f15;
	{
	.reg .b32 %temp; 
	mov.b64 	{%temp, %r20}, %fd23;
	}
	abs.f64 	%fd24, %fd23;
	{ // callseq 5, 0
	.param .b64 param0;
	st.param.f64 	[param0], %fd24;
	.param .b64 param1;
	st.param.f64 	[param1], 0d4000000000000000;
	.param .b64 retval0;
	call.uni (retval0), 
	__internal_accurate_pow, 
	(
	param0, 
	param1
	);
	ld.param.f64 	%fd95, [retval0];
	} // callseq 5
	setp.lt.s32 	%p65, %r20, 0;
	neg.f64 	%fd97, %fd95;
	selp.f64 	%fd98, %fd97, %fd95, %p58;
	selp.f64 	%fd99, %fd98, %fd95, %p65;
	setp.eq.f32 	%p66, %f15, 0f00000000;
	selp.b32 	%r84, %r20, 0, %p58;
	or.b32  	%r85, %r84, 2146435072;
	selp.b32 	%r86, %r85, %r84, %p57;
	mov.b32 	%r87, 0;
	mov.b64 	%fd100, {%r87, %r86};
	selp.f64 	%fd109, %fd100, %fd99, %p66;
	add.f64 	%fd101, %fd23, 0d4000000000000000;
	{
	.reg .b32 %temp; 
	mov.b64 	{%temp, %r88}, %fd101;
	}
	and.b32  	%r89, %r88, 2146435072;
	setp.ne.s32 	%p67, %r89, 2146435072;
	@%p67 bra 	$L__BB0_18;
	setp.num.f32 	%p68, %f15, %f15;
	@%p68 bra 	$L__BB0_16;
	mov.f64 	%fd102, 0d4000000000000000;
	add.rn.f64 	%fd109, %fd23, %fd102;
	bra.uni 	$L__BB0_18;
$L__BB0_16:
	setp.neu.f64 	%p69, %fd24, 0d7FF0000000000000;
	@%p69 bra 	$L__BB0_18;
	and.b32  	%r91, %r4, 2147483647;
	setp.ne.s32 	%p72, %r91, 1071644672;
	selp.b32 	%r92, %r8, %r7, %p72;
	selp.b32 	%r93, %r92, %r7, %p58;
	selp.b32 	%r94, %r93, %r7, %p65;
	mov.b32 	%r95, 0;
	mov.b64 	%fd109, {%r95, %r94};
$L__BB0_18:
	setp.eq.f32 	%p73, %f15, 0f3F800000;
	selp.f64 	%fd103, 0d3FF0000000000000, %fd109, %p73;
	mov.f64 	%fd104, 0dC046800000000000;
	div.rn.f64 	%fd105, %fd104, %fd22;
	mul.f64 	%fd106, %fd105, %fd103;
	cvt.rn.f32.f64 	%f44, %fd106;
	mul.f32 	%f45, %f9, %f44;
	mul.f32 	%f46, %f10, %f44;
	mul.f32 	%f47, %f11, %f44;
	fma.rn.f32 	%f57, %f14, %f45, %f57;
	fma.rn.f32 	%f56, %f14, %f46, %f56;
	fma.rn.f32 	%f55, %f14, %f47, %f55;
	add.s32 	%r96, %r96, 1;
	setp.ne.s32 	%p74, %r96, 200;
	@%p74 bra 	$L__BB0_2;
$L__BB0_19:
	add.f32 	%f58, %f1, %f57;
	add.f32 	%f23, %f2, %f56;
	add.f32 	%f59, %f3, %f55;
	setp.gtu.f32 	%p75, %f58, 0f00000000;
	@%p75 bra 	$L__BB0_21;
	mul.f32 	%f58, %f58, 0fBECCCCCD;
	bra.uni 	$L__BB0_23;
$L__BB0_21:
	setp.ltu.f32 	%p76, %f58, %f32;
	@%p76 bra 	$L__BB0_23;
	sub.f32 	%f48, %f58, %f32;
	fma.rn.f32 	%f58, %f48, 0fBECCCCCD, %f32;
$L__BB0_23:
	setp.gtu.f32 	%p77, %f59, 0f00000000;
	@%p77 bra 	$L__BB0_25;
	mul.f32 	%f59, %f59, 0fBECCCCCD;
	bra.uni 	$L__BB0_27;
$L__BB0_25:
	setp.ltu.f32 	%p78, %f59, %f33;
	@%p78 bra 	$L__BB0_27;
	sub.f32 	%f49, %f59, %f33;
	fma.rn.f32 	%f59, %f49, 0fBECCCCCD, %f33;
$L__BB0_27:
	st.global.f32 	[%rd2], %f58;
	mul.f32 	%f50, %f23, 0fBECCCCCD;
	setp.le.f32 	%p79, %f23, 0f00000000;
	selp.f32 	%f51, %f50, %f23, %p79;
	st.global.f32 	[%rd2+4], %f51;
	st.global.f32 	[%rd2+8], %f59;
$L__BB0_28:
	ret;

}
.func  (.param .b64 func_retval0) __internal_accurate_pow(
	.param .b64 __internal_accurate_pow_param_0,
	.param .b64 __internal_accurate_pow_param_1
)
{
	.reg .pred 	%p<8>;
	.reg .b32 	%r<49>;
	.reg .b32 	%f<3>;
	.reg .b64 	%fd<109>;

	ld.param.f64 	%fd10, [__internal_accurate_pow_param_0];
	ld.param.f64 	%fd11, [__internal_accurate_pow_param_1];
	{
	.reg .b32 %temp; 
	mov.b64 	{%temp, %r46}, %fd10;
	}
	{
	.reg .b32 %temp; 
	mov.b64 	{%r45, %temp}, %fd10;
	}
	shr.u32 	%r47, %r46, 20;
	setp.gt.u32 	%p1, %r46, 1048575;
	@%p1 bra 	$L__BB1_2;
	mul.f64 	%fd12, %fd10, 0d4350000000000000;
	{
	.reg .b32 %temp; 
	mov.b64 	{%temp, %r46}, %fd12;
	}
	{
	.reg .b32 %temp; 
	mov.b64 	{%r45, %temp}, %fd12;
	}
	shr.u32 	%r16, %r46, 20;
	add.s32 	%r47, %r16, -54;
$L__BB1_2:
	add.s32 	%r48, %r47, -1023;
	and.b32  	%r17, %r46, -2146435073;
	or.b32  	%r18, %r17, 1072693248;
	mov.b64 	%fd107, {%r45, %r18};
	setp.lt.u32 	%p2, %r18, 1073127583;
	@%p2 bra 	$L__BB1_4;
	{
	.reg .b32 %temp; 
	mov.b64 	{%r19, %temp}, %fd107;
	}
	{
	.reg .b32 %temp; 
	mov.b64 	{%temp, %r20}, %fd107;
	}
	add.s32 	%r21, %r20, -1048576;
	mov.b64 	%fd107, {%r19, %r21};
	add.s32 	%r48, %r47, -1022;
$L__BB1_4:
	add.f64 	%fd13, %fd107, 0dBFF0000000000000;
	add.f64 	%fd14, %fd107, 0d3FF0000000000000;
	rcp.approx.ftz.f64 	%fd15, %fd14;
	neg.f64 	%fd16, %fd14;
	fma.rn.f64 	%fd17, %fd16, %fd15, 0d3FF0000000000000;
	fma.rn.f64 	%fd18, %fd17, %fd17, %fd17;
	fma.rn.f64 	%fd19, %fd18, %fd15, %fd15;
	mul.f64 	%fd20, %fd13, %fd19;
	fma.rn.f64 	%fd21, %fd13, %fd19, %fd20;
	mul.f64 	%fd22, %fd21, %fd21;
	fma.rn.f64 	%fd23, %fd22, 0d3EB0F5FF7D2CAFE2, 0d3ED0F5D241AD3B5A;
	fma.rn.f64 	%fd24, %fd23, %fd22, 0d3EF3B20A75488A3F;
	fma.rn.f64 	%fd25, %fd24, %fd22, 0d3F1745CDE4FAECD5;
	fma.rn.f64 	%fd26, %fd25, %fd22, 0d3F3C71C7258A578B;
	fma.rn.f64 	%fd27, %fd26, %fd22, 0d3F6249249242B910;
	fma.rn.f64 	%fd28, %fd27, %fd22, 0d3F89999999999DFB;
	sub.f64 	%fd29, %fd13, %fd21;
	add.f64 	%fd30, %fd29, %fd29;
	neg.f64 	%fd31, %fd21;
	fma.rn.f64 	%fd32, %fd31, %fd13, %fd30;
	mul.f64 	%fd33, %fd19, %fd32;
	fma.rn.f64 	%fd34, %fd22, %fd28, 0d3FB5555555555555;
	mov.f64 	%fd35, 0d3FB5555555555555;
	sub.f64 	%fd36, %fd35, %fd34;
	fma.rn.f64 	%fd37, %fd22, %fd28, %fd36;
	add.f64 	%fd38, %fd37, 0dBC46A4CB00B9E7B0;
	add.f64 	%fd39, %fd34, %fd38;
	sub.f64 	%fd40, %fd34, %fd39;
	add.f64 	%fd41, %fd38, %fd40;
	mul.rn.f64 	%fd42, %fd21, %fd21;
	neg.f64 	%fd43, %fd42;
	fma.rn.f64 	%fd44, %fd21, %fd21, %fd43;
	{
	.reg .b32 %temp; 
	mov.b64 	{%r22, %temp}, %fd33;
	}
	{
	.reg .b32 %temp; 
	mov.b64 	{%temp, %r23}, %fd33;
	}
	add.s32 	%r24, %r23, 1048576;
	mov.b64 	%fd45, {%r22, %r24};
	fma.rn.f64 	%fd46, %fd21, %fd45, %fd44;
	mul.rn.f64 	%fd47, %fd42, %fd21;
	neg.f64 	%fd48, %fd47;
	fma.rn.f64 	%fd49, %fd42, %fd21, %fd48;
	fma.rn.f64 	%fd50, %fd42, %fd33, %fd49;
	fma.rn.f64 	%fd51, %fd46, %fd21, %fd50;
	mul.rn.f64 	%fd52, %fd39, %fd47;
	neg.f64 	%fd53, %fd52;
	fma.rn.f64 	%fd54, %fd39, %fd47, %fd53;
	fma.rn.f64 	%fd55, %fd39, %fd51, %fd54;
	fma.rn.f64 	%fd56, %fd41, %fd47, %fd55;
	add.f64 	%fd57, %fd52, %fd56;
	sub.f64 	%fd58, %fd52, %fd57;
	add.f64 	%fd59, %fd56, %fd58;
	add.f64 	%fd60, %fd21, %fd57;
	sub.f64 	%fd61, %fd21, %fd60;
	add.f64 	%fd62, %fd57, %fd61;
	add.f64 	%fd63, %fd59, %fd62;
	add.f64 	%fd64, %fd33, %fd63;
	add.f64 	%fd65, %fd60, %fd64;
	sub.f64 	%fd66, %fd60, %fd65;
	add.f64 	%fd67, %fd64, %fd66;
	xor.b32  	%r25, %r48, -2147483648;
	mov.b32 	%r26, 1127219200;
	mov.b64 	%fd68, {%r25, %r26};
	mov.b32 	%r27, -2147483648;
	mov.b64 	%fd69, {%r27, %r26};
	sub.f64 	%fd70, %fd68, %fd69;
	fma.rn.f64 	%fd71, %fd70, 0d3FE62E42FEFA39EF, %fd65;
	fma.rn.f64 	%fd72, %fd70, 0dBFE62E42FEFA39EF, %fd71;
	sub.f64 	%fd73, %fd72, %fd65;
	sub.f64 	%fd74, %fd67, %fd73;
	fma.rn.f64 	%fd75, %fd70, 0d3C7ABC9E3B39803F, %fd74;
	add.f64 	%fd76, %fd71, %fd75;
	sub.f64 	%fd77, %fd71, %fd76;
	add.f64 	%fd78, %fd75, %fd77;
	{
	.reg .b32 %temp; 
	mov.b64 	{%temp, %r28}, %fd11;
	}
	{
	.reg .b32 %temp; 
	mov.b64 	{%r29, %temp}, %fd11;
	}
	shl.b32 	%r30, %r28, 1;
	setp.gt.u32 	%p3, %r30, -33554433;
	and.b32  	%r31, %r28, -15728641;
	selp.b32 	%r32, %r31, %r28, %p3;
	mov.b64 	%fd79, {%r29, %r32};
	mul.rn.f64 	%fd80, %fd76, %fd79;
	neg.f64 	%fd81, %fd80;
	fma.rn.f64 	%fd82, %fd76, %fd79, %fd81;
	fma.rn.f64 	%fd83, %fd78, %fd79, %fd82;
	add.f64 	%fd4, %fd80, %fd83;
	sub.f64 	%fd84, %fd80, %fd4;
	add.f64 	%fd5, %fd83, %fd84;
	fma.rn.f64 	%fd85, %fd4, 0d3FF71547652B82FE, 0d4338000000000000;
	{
	.reg .b32 %temp; 
	mov.b64 	{%r13, %temp}, %fd85;
	}
	mov.f64 	%fd86, 0dC338000000000000;
	add.rn.f64 	%fd87, %fd85, %fd86;
	fma.rn.f64 	%fd88, %fd87, 0dBFE62E42FEFA39EF, %fd4;
	fma.rn.f64 	%fd89, %fd87, 0dBC7ABC9E3B39803F, %fd88;
	fma.rn.f64 	%fd90, %fd89, 0d3E5ADE1569CE2BDF, 0d3E928AF3FCA213EA;
	fma.rn.f64 	%fd91, %fd90, %fd89, 0d3EC71DEE62401315;
	fma.rn.f64 	%fd92, %fd91, %fd89, 0d3EFA01997C89EB71;
	fma.rn.f64 	%fd93, %fd92, %fd89, 0d3F2A01A014761F65;
	fma.rn.f64 	%fd94, %fd93, %fd89, 0d3F56C16C1852B7AF;
	fma.rn.f64 	%fd95, %fd94, %fd89, 0d3F81111111122322;
	fma.rn.f64 	%fd96, %fd95, %fd89, 0d3FA55555555502A1;
	fma.rn.f64 	%fd97, %fd96, %fd89, 0d3FC5555555555511;
	fma.rn.f64 	%fd98, %fd97, %fd89, 0d3FE000000000000B;
	fma.rn.f64 	%fd99, %fd98, %fd89, 0d3FF0000000000000;
	fma.rn.f64 	%fd100, %fd99, %fd89, 0d3FF0000000000000;
	{
	.reg .b32 %temp; 
	mov.b64 	{%r14, %temp}, %fd100;
	}
	{
	.reg .b32 %temp; 
	mov.b64 	{%temp, %r15}, %fd100;
	}
	shl.b32 	%r33, %r13, 20;
	add.s32 	%r34, %r33, %r15;
	mov.b64 	%fd108, {%r14, %r34};
	{
	.reg .b32 %temp; 
	mov.b64 	{%temp, %r35}, %fd4;
	}
	mov.b32 	%f2, %r35;
	abs.f32 	%f1, %f2;
	setp.lt.f32 	%p4, %f1, 0f4086232B;
	@%p4 bra 	$L__BB1_7;
	setp.lt.f64 	%p5, %fd4, 0d0000000000000000;
	add.f64 	%fd101, %fd4, 0d7FF0000000000000;
	selp.f64 	%fd108, 0d0000000000000000, %fd101, %p5;
	setp.geu.f32 	%p6, %f1, 0f40874800;
	@%p6 bra 	$L__BB1_7;
	shr.u32 	%r36, %r13, 31;
	add.s32 	%r37, %r13, %r36;
	shr.s32 	%r38, %r37, 1;
	shl.b32 	%r39, %r38, 20;
	add.s32 	%r40, %r15, %r39;
	mov.b64 	%fd102, {%r14, %r40};
	sub.s32 	%r41, %r13, %r38;
	shl.b32 	%r42, %r41, 20;
	add.s32 	%r43, %r42, 1072693248;
	mov.b32 	%r44, 0;
	mov.b64 	%fd103, {%r44, %r43};
	mul.f64 	%fd108, %fd103, %fd102;
$L__BB1_7:
	abs.f64 	%fd104, %fd108;
	setp.eq.f64 	%p7, %fd104, 0d7FF0000000000000;
	fma.rn.f64 	%fd105, %fd108, %fd5, %fd108;
	selp.f64 	%fd106, %fd108, %fd105, %p7;
	st.param.f64 	[func_retval0], %fd106;
	ret;

}


// ===== COMPILED SASS (sm_100) =====

	.target	sm_100

	.elftype	@"ET_EXEC"


//--------------------- .note.nv.tkinfo           --------------------------
	.section	.note.nv.tkinfo,"",@"SHT_NOTE"
	.sectionflags	@"SHF_NOTE_NV_TKINFO"
	.tkinfo
        /*0018*/ 	.word	0x00000002
        /*0030*/ 	.string	""
        /*0030*/ 	.string	"ptxas"
        /*0030*/ 	.string	"Cuda compilation tools, release 13.0, V13.0.88"
        /*0030*/ 	.string	"Build cuda_13.0.r13.0/compiler.36424714_0"
        /*0030*/ 	.string	"-arch sm_100 -m 64 "



//--------------------- .note.nv.cuinfo           --------------------------
	.section	.note.nv.cuinfo,"",@"SHT_NOTE"
	.sectionflags	@"SHF_NOTE_NV_CUINFO"
        /*0018*/ 	.short	0x0002
        /*001a*/ 	.short	0x0064
        /*001c*/ 	.short	0x0082
	.zero		2


//--------------------- .nv.info                  --------------------------
	.section	.nv.info,"",@"SHT_CUDA_INFO"
	.align	4


	//----- nvinfo : EIATTR_REGCOUNT
	.align		4
        /*0000*/ 	.byte	0x04, 0x2f
        /*0002*/ 	.short	(.L_1 - .L_0)
	.align		4
.L_0:
        /*0004*/ 	.word	index@(PBF_3)
        /*0008*/ 	.word	0x0000003c


	//----- nvinfo : EIATTR_FRAME_SIZE
	.align		4
.L_1:
        /*000c*/ 	.byte	0x04, 0x11
        /*000e*/ 	.short	(.L_3 - .L_2)
	.align		4
.L_2:
        /*0010*/ 	.word	index@($PBF_3$__internal_accurate_pow)
        /*0014*/ 	.word	0x00000000


	//----- nvinfo : EIATTR_FRAME_SIZE
	.align		4
.L_3:
        /*0018*/ 	.byte	0x04, 0x11
        /*001a*/ 	.short	(.L_5 - .L_4)
	.align		4
.L_4:
        /*001c*/ 	.word	index@($__internal_1_$__cuda_sm20_sqrt_rn_f32_slowpath)
        /*0020*/ 	.word	0x00000000


	//----- nvinfo : EIATTR_FRAME_SIZE
	.align		4
.L_5:
        /*0024*/ 	.byte	0x04, 0x11
        /*0026*/ 	.short	(.L_7 - .L_6)
	.align		4
.L_6:
        /*0028*/ 	.word	index@($__internal_0_$__cuda_sm20_div_rn_f64_full)
        /*002c*/ 	.word	0x00000000


	//----- nvinfo : EIATTR_FRAME_SIZE
	.align		4
.L_7:
        /*0030*/ 	.byte	0x04, 0x11
        /*0032*/ 	.short	(.L_9 - .L_8)
	.align		4
.L_8:
        /*0034*/ 	.word	index@(PBF_3)
        /*0038*/ 	.word	0x00000000


	//----- nvinfo : EIATTR_MIN_STACK_SIZE
	.align		4
.L_9:
        /*003c*/ 	.byte	0x04, 0x12
        /*003e*/ 	.short	(.L_11 - .L_10)
	.align		4
.L_10:
        /*0040*/ 	.word	index@(PBF_3)
        /*0044*/ 	.word	0x00000000
.L_11:


//--------------------- .nv.compat                --------------------------
	.section	.nv.compat,"",@"SHT_CUDA_COMPAT_INFO"
	.align	4
        /*0000*/ 	.byte	0x02, 0x09, 0x00, 0x00, 0x02, 0x02, 0x01, 0x00, 0x02, 0x05, 0x05, 0x00, 0x03, 0x07, 0x01, 0x01
        /*0010*/ 	.byte	0x02, 0x03, 0x00, 0x00, 0x02, 0x06, 0x01, 0x00, 0x04, 0x0b, 0x08, 0x00, 0x01, 0x00, 0x00, 0x00
        /*0020*/ 	.byte	0x00, 0x00, 0x00, 0x00


//--------------------- .nv.info.PBF_3            --------------------------
	.section	.nv.info.PBF_3,"",@"SHT_CUDA_INFO"
	.sectionflags	@""
	.align	4


	//----- nvinfo : EIATTR_CUDA_API_VERSION
	.align		4
        /*0000*/ 	.byte	0x04, 0x37
        /*0002*/ 	.short	(.L_13 - .L_12)
.L_12:
        /*0004*/ 	.word	0x00000082


	//----- nvinfo : EIATTR_KPARAM_INFO
	.align		4
.L_13:
        /*0008*/ 	.byte	0x04, 0x17
        /*000a*/ 	.short	(.L_15 - .L_14)
.L_14:
        /*000c*/ 	.word	0x00000000
        /*0010*/ 	.short	0x0005
        /*0012*/ 	.short	0x001c
        /*0014*/ 	.byte	0x00, 0xf0, 0x11, 0x00


	//----- nvinfo : EIATTR_KPARAM_INFO
	.align		4
.L_15:
        /*0018*/ 	.byte	0x04, 0x17
        /*001a*/ 	.short	(.L_17 - .L_16)
.L_16:
        /*001c*/ 	.word	0x00000000
        /*0020*/ 	.short	0x0004
        /*0022*/ 	.short	0x0018
        /*0024*/ 	.byte	0x00, 0xf0, 0x11, 0x00


	//----- nvinfo : EIATTR_KPARAM_INFO
	.align		4
.L_17:
        /*0028*/ 	.byte	0x04, 0x17
        /*002a*/ 	.short	(.L_19 - .L_18)
.L_18:
        /*002c*/ 	.word	0x00000000
        /*0030*/ 	.short	0x0003
        /*0032*/ 	.short	0x0014
        /*0034*/ 	.byte	0x00, 0xf0, 0x11, 0x00


	//----- nvinfo : EIATTR_KPARAM_INFO
	.align		4
.L_19:
        /*0038*/ 	.byte	0x04, 0x17
        /*003a*/ 	.short	(.L_21 - .L_20)
.L_20:
        /*003c*/ 	.word	0x00000000
        /*0040*/ 	.short	0x0002
        /*0042*/ 	.short	0x0010
        /*0044*/ 	.byte	0x00, 0xf0, 0x11, 0x00


	//----- nvinfo : EIATTR_KPARAM_INFO
	.align		4
.L_21:
        /*0048*/ 	.byte	0x04, 0x17
        /*004a*/ 	.short	(.L_23 - .L_22)
.L_22:
        /*004c*/ 	.word	0x00000000
        /*0050*/ 	.short	0x0001
        /*0052*/ 	.short	0x0008
        /*0054*/ 	.byte	0x00, 0xf5, 0x21, 0x00


	//----- nvinfo : EIATTR_KPARAM_INFO
	.align		4
.L_23:
        /*0058*/ 	.byte	0x04, 0x17
        /*005a*/ 	.short	(.L_25 - .L_24)
.L_24:
        /*005c*/ 	.word	0x00000000
        /*0060*/ 	.short	0x0000
        /*0062*/ 	.short	0x0000
        /*0064*/ 	.byte	0x00, 0xf5, 0x21, 0x00


	//----- nvinfo : EIATTR_SPARSE_MMA_MASK
	.align		4
.L_25:
        /*0068*/ 	.byte	0x03, 0x50
        /*006a*/ 	.short	0x0000


	//----- nvinfo : EIATTR_MAXREG_COUNT
	.align		4
        /*006c*/ 	.byte	0x03, 0x1b
        /*006e*/ 	.short	0x00ff


	//----- nvinfo : EIATTR_MERCURY_ISA_VERSION
	.align		4
        /*0070*/ 	.byte	0x03, 0x5f
        /*0072*/ 	.short	0x0101


	//----- nvinfo : EIATTR_VRC_CTA_INIT_COUNT
	.align		4
        /*0074*/ 	.byte	0x02, 0x4a
	.zero		1
	.zero		1


	//----- nvinfo : EIATTR_EXIT_INSTR_OFFSETS
	.align		4
        /*0078*/ 	.byte	0x04, 0x1c
        /*007a*/ 	.short	(.L_27 - .L_26)


	//   ....[0]....
.L_26:
        /*007c*/ 	.word	0x00000070


	//   ....[1]....
        /*0080*/ 	.word	0x00001310


	//----- nvinfo : EIATTR_CRS_STACK_SIZE
	.align		4
.L_27:
        /*0084*/ 	.byte	0x04, 0x1e
        /*0086*/ 	.short	(.L_29 - .L_28)
.L_28:
        /*0088*/ 	.word	0x00000000


	//----- nvinfo : EIATTR_CBANK_PARAM_SIZE
	.align		4
.L_29:
        /*008c*/ 	.byte	0x03, 0x19
        /*008e*/ 	.short	0x0020


	//----- nvinfo : EIATTR_PARAM_CBANK
	.align		4
        /*0090*/ 	.byte	0x04, 0x0a
        /*0092*/ 	.short	(.L_31 - .L_30)
	.align		4
.L_30:
        /*0094*/ 	.word	index@(.nv.constant0.PBF_3)
        /*0098*/ 	.short	0x0380
        /*009a*/ 	.short	0x0020


	//----- nvinfo : EIATTR_SW_WAR
	.align		4
.L_31:
        /*009c*/ 	.byte	0x04, 0x36
        /*009e*/ 	.short	(.L_33 - .L_32)
.L_32:
        /*00a0*/ 	.word	0x00000008
.L_33:


//--------------------- .nv.callgraph             --------------------------
	.section	.nv.callgraph,"",@"SHT_CUDA_CALLGRAPH"
	.align	4
	.sectionentsize	8
	.align		4
        /*0000*/ 	.word	0x00000000
	.align		4
        /*0004*/ 	.word	0xffffffff
	.align		4
        /*0008*/ 	.word	0x00000000
	.align		4
        /*000c*/ 	.word	0xfffffffe
	.align		4
        /*0010*/ 	.word	0x00000000
	.align		4
        /*0014*/ 	.word	0xfffffffd
	.align		4
        /*0018*/ 	.word	0x00000000
	.align		4
        /*001c*/ 	.word	0xfffffffc


//--------------------- .text.PBF_3               --------------------------
	.section	.text.PBF_3,"ax",@progbits
	.align	128
        .global         PBF_3
        .type           PBF_3,@function
        .size           PBF_3,(.L_x_36 - PBF_3)
        .other          PBF_3,@"STO_CUDA_ENTRY STV_DEFAULT"
PBF_3:
.text.PBF_3:
[----:B------:R-:W-:Y:S01]  /*0000*/  LDC R1, c[0x0][0x37c] ;  /* 0x0000df00ff017b82 */ /* 0x000fe20000000800 */
[----:B------:R-:W0:Y:S01]  /*0010*/  S2R R45, SR_CTAID.X ;  /* 0x00000000002d7919 */ /* 0x000e220000002500 */
[----:B------:R-:W0:Y:S01]  /*0020*/  LDCU UR4, c[0x0][0x360] ;  /* 0x00006c00ff0477ac */ /* 0x000e220008000800 */
[----:B------:R-:W0:Y:S01]  /*0030*/  S2R R0, SR_TID.X ;  /* 0x0000000000007919 */ /* 0x000e220000002100 */
[----:B------:R-:W1:Y:S01]  /*0040*/  LDCU UR5, c[0x0][0x394] ;  /* 0x00007280ff0577ac */ /* 0x000e620008000800 */
[----:B0-----:R-:W-:-:S05]  /*0050*/  IMAD R45, R45, UR4, R0 ;  /* 0x000000042d2d7c24 */ /* 0x001fca000f8e0200 */
[----:B-1----:R-:W-:-:S13]  /*0060*/  ISETP.GT.AND P0, PT, R45, UR5, PT ;  /* 0x000000052d007c0c */ /* 0x002fda000bf04270 */
[----:B------:R-:W-:Y:S05]  /*0070*/  @P0 EXIT ;  /* 0x000000000000094d */ /* 0x000fea0003800000 */
[----:B------:R-:W0:Y:S01]  /*0080*/  LDC.64 R18, c[0x0][0x380] ;  /* 0x0000e000ff127b82 */ /* 0x000e220000000a00 */
[----:B------:R-:W1:Y:S01]  /*0090*/  LDCU.64 UR4, c[0x0][0x358] ;  /* 0x00006b00ff0477ac */ /* 0x000e620008000a00 */
[----:B------:R-:W2:Y:S01]  /*00a0*/  LDCU UR6, c[0x0][0x390] ;  /* 0x00007200ff0677ac */ /* 0x000ea20008000800 */
[----:B------:R-:W3:Y:S01]  /*00b0*/  LDCU UR10, c[0x0][0x390] ;  /* 0x00007200ff0a77ac */ /* 0x000ee20008000800 */
[----:B0-----:R-:W-:-:S05]  /*00c0*/  IMAD.WIDE R18, R45, 0x28, R18 ;  /* 0x000000282d127825 */ /* 0x001fca00078e0212 */
[----:B-1----:R0:W5:Y:S04]  /*00d0*/  LDG.E R48, desc[UR4][R18.64] ;  /* 0x0000000412307981 */ /* 0x002168000c1e1900 */
[----:B------:R0:W5:Y:S04]  /*00e0*/  LDG.E R46, desc[UR4][R18.64+0x4] ;  /* 0x00000404122e7981 */ /* 0x000168000c1e1900 */
[----:B------:R0:W5:Y:S04]  /*00f0*/  LDG.E R44, desc[UR4][R18.64+0x8] ;  /* 0x00000804122c7981 */ /* 0x000168000c1e1900 */
[----:B------:R0:W5:Y:S01]  /*0100*/  LDG.E R43, desc[UR4][R18.64+0x20] ;  /* 0x00002004122b7981 */ /* 0x000162000c1e1900 */
[----:B--2---:R-:W1:Y:S01]  /*0110*/  F2F.F64.F32 R38, UR6 ;  /* 0x0000000600267d10 */ /* 0x004e620008201800 */
[----:B------:R-:W-:Y:S01]  /*0120*/  IMAD.MOV.U32 R9, RZ, RZ, 0x7ff00000 ;  /* 0x7ff00000ff097424 */ /* 0x000fe200078e00ff */
[----:B------:R-:W-:Y:S01]  /*0130*/  BSSY.RECONVERGENT B0, `(.L_x_0) ;  /* 0x0000103000007945 */ /* 0x000fe20003800200 */
[----:B------:R-:W-:Y:S01]  /*0140*/  CS2R R10, SRZ ;  /* 0x00000000000a7805 */ /* 0x000fe2000001ff00 */
[C---:B-1----:R-:W-:Y:S01]  /*0150*/  DADD R2, R38.reuse, 9 ;  /* 0x4022000026027429 */ /* 0x042fe20000000000 */
[----:B------:R-:W-:Y:S01]  /*0160*/  ISETP.GE.AND P0, PT, R39, RZ, PT ;  /* 0x000000ff2700720c */ /* 0x000fe20003f06270 */
[----:B------:R-:W-:-:S02]  /*0170*/  DADD R14, R38, 2 ;  /* 0x40000000260e7429 */ /* 0x000fc40000000000 */
[C---:B------:R-:W-:Y:S01]  /*0180*/  DADD R12, R38.reuse, 6 ;  /* 0x40180000260c7429 */ /* 0x040fe20000000000 */
[----:B------:R-:W-:Y:S01]  /*0190*/  SEL R9, R9, 0xfff00000, P0 ;  /* 0xfff0000009097807 */ /* 0x000fe20000000000 */
[----:B------:R-:W-:-:S04]  /*01a0*/  DADD R16, R38, 9 ;  /* 0x4022000026107429 */ /* 0x000fc80000000000 */
[----:B------:R-:W-:Y:S02]  /*01b0*/  LOP3.LUT R42, R3, 0x7ff00000, RZ, 0xc0, !PT ;  /* 0x7ff00000032a7812 */ /* 0x000fe400078ec0ff */
[----:B------:R-:W-:Y:S01]  /*01c0*/  LOP3.LUT R14, R15, 0x7ff00000, RZ, 0xc0, !PT ;  /* 0x7ff000000f0e7812 */ /* 0x000fe200078ec0ff */
[----:B------:R-:W-:Y:S01]  /*01d0*/  IMAD.MOV.U32 R15, RZ, RZ, RZ ;  /* 0x000000ffff0f7224 */ /* 0x000fe200078e00ff */
[----:B------:R-:W-:Y:S01]  /*01e0*/  LOP3.LUT R12, R13, 0x7ff00000, RZ, 0xc0, !PT ;  /* 0x7ff000000d0c7812 */ /* 0x000fe200078ec0ff */
[----:B------:R-:W-:Y:S01]  /*01f0*/  IMAD.MOV.U32 R13, RZ, RZ, RZ ;  /* 0x000000ffff0d7224 */ /* 0x000fe200078e00ff */
[----:B0--3--:R-:W-:-:S07]  /*0200*/  P2R R3, PR, RZ, 0x1 ;  /* 0x00000001ff037803 */ /* 0x009fce0000000000 */
.L_x_21:
[----:B------:R-:W0:Y:S01]  /*0210*/  LDC.64 R4, c[0x0][0x388] ;  /* 0x0000e200ff047b82 */ /* 0x000e220000000a00 */
[----:B------:R-:W-:-:S04]  /*0220*/  IMAD R7, R45, 0xc8, R10 ;  /* 0x000000c82d077824 */ /* 0x000fc800078e020a */
[----:B0-----:R-:W-:-:S05]  /*0230*/  IMAD.WIDE R4, R7, 0x4, R4 ;  /* 0x0000000407047825 */ /* 0x001fca00078e0204 */
[----:B------:R-:W2:Y:S02]  /*0240*/  LDG.E R7, desc[UR4][R4.64] ;  /* 0x0000000404077981 */ /* 0x000ea4000c1e1900 */
[----:B--2---:R-:W-:-:S13]  /*0250*/  ISETP.GE.AND P0, PT, R7, RZ, PT ;  /* 0x000000ff0700720c */ /* 0x004fda0003f06270 */
[----:B------:R-:W-:Y:S05]  /*0260*/  @!P0 BRA `(.L_x_1) ;  /* 0x0000000c00bc8947 */ /* 0x000fea0003800000 */
[----:B------:R-:W0:Y:S08]  /*0270*/  LDC.64 R4, c[0x0][0x380] ;  /* 0x0000e000ff047b82 */ /* 0x000e300000000a00 */
[----:B------:R-:W1:Y:S01]  /*0280*/  LDC R2, c[0x0][0x390] ;  /* 0x0000e400ff027b82 */ /* 0x000e620000000800 */
[----:B0-----:R-:W-:-:S05]  /*0290*/  IMAD.WIDE.U32 R4, R7, 0x28, R4 ;  /* 0x0000002807047825 */ /* 0x001fca00078e0004 */
[----:B------:R-:W2:Y:S04]  /*02a0*/  LDG.E R7, desc[UR4][R4.64] ;  /* 0x0000000404077981 */ /* 0x000ea8000c1e1900 */
[----:B------:R-:W3:Y:S04]  /*02b0*/  LDG.E R21, desc[UR4][R4.64+0x4] ;  /* 0x0000040404157981 */ /* 0x000ee8000c1e1900 */
[----:B------:R-:W4:Y:S01]  /*02c0*/  LDG.E R25, desc[UR4][R4.64+0x8] ;  /* 0x0000080404197981 */ /* 0x000f22000c1e1900 */
[----:B------:R-:W-:Y:S01]  /*02d0*/  DADD R22, -RZ, |R38| ;  /* 0x00000000ff167229 */ /* 0x000fe20000000526 */
[----:B------:R-:W-:Y:S01]  /*02e0*/  BSSY.RECONVERGENT B1, `(.L_x_2) ;  /* 0x000000f000017945 */ /* 0x000fe20003800200 */
[----:B------:R-:W-:Y:S01]  /*02f0*/  DSETP.NEU.AND P1, PT, |R38|, +INF , PT ;  /* 0x7ff000002600742a */ /* 0x000fe20003f2d200 */
[----:B------:R4:W5:Y:S01]  /*0300*/  LDG.E R0, desc[UR4][R4.64+0x20] ;  /* 0x0000200404007981 */ /* 0x000962000c1e1900 */
[C---:B-1----:R-:W-:Y:S01]  /*0310*/  FSETP.NEU.AND P6, PT, R2.reuse, 1, PT ;  /* 0x3f8000000200780b */ /* 0x042fe20003fcd000 */
[----:B------:R-:W-:Y:S01]  /*0320*/  IMAD.MOV.U32 R8, RZ, RZ, RZ ;  /* 0x000000ffff087224 */ /* 0x000fe200078e00ff */
[C---:B------:R-:W-:Y:S01]  /*0330*/  FSETP.NAN.AND P0, PT, R2.reuse, R2, PT ;  /* 0x000000020200720b */ /* 0x040fe20003f08000 */
[----:B------:R-:W-:Y:S01]  /*0340*/  IMAD.MOV.U32 R37, RZ, RZ, 0x40220000 ;  /* 0x40220000ff257424 */ /* 0x000fe200078e00ff */
[----:B------:R-:W-:-:S02]  /*0350*/  FSETP.NEU.AND P5, PT, R2, RZ, PT ;  /* 0x000000ff0200720b */ /* 0x000fc40003fad000 */
[----:B------:R-:W-:Y:S02]  /*0360*/  ISETP.NE.AND P4, PT, R14, 0x7ff00000, PT ;  /* 0x7ff000000e00780c */ /* 0x000fe40003f85270 */
[----:B------:R-:W-:Y:S02]  /*0370*/  ISETP.NE.AND P2, PT, R42, 0x7ff00000, PT ;  /* 0x7ff000002a00780c */ /* 0x000fe40003f45270 */
[----:B------:R-:W-:Y:S01]  /*0380*/  MOV R50, 0x3d0 ;  /* 0x000003d000327802 */ /* 0x000fe20000000f00 */
[----:B--2--5:R-:W-:Y:S01]  /*0390*/  FADD R7, R48, -R7 ;  /* 0x8000000730077221 */ /* 0x024fe20000000000 */
[----:B---3--:R-:W-:Y:S01]  /*03a0*/  FADD R6, R46, -R21 ;  /* 0x800000152e067221 */ /* 0x008fe20000000000 */
[----:B----4-:R-:W-:-:S08]  /*03b0*/  FADD R5, R44, -R25 ;  /* 0x800000192c057221 */ /* 0x010fd00000000000 */
[----:B------:R-:W-:Y:S05]  /*03c0*/  CALL.REL.NOINC `($PBF_3$__internal_accurate_pow) ;  /* 0x0000001400a47944 */ /* 0x000fea0003c00000 */
[----:B------:R-:W-:Y:S05]  /*03d0*/  BSYNC.RECONVERGENT B1 ;  /* 0x0000000000017941 */ /* 0x000fea0003800200 */
.L_x_2:
[----:B------:R-:W-:Y:S01]  /*03e0*/  DADD R20, -RZ, -R22 ;  /* 0x00000000ff147229 */ /* 0x000fe20000000916 */
[----:B------:R-:W-:Y:S01]  /*03f0*/  ISETP.NE.AND P3, PT, R3, RZ, PT ;  /* 0x000000ff0300720c */ /* 0x000fe20003f65270 */
[----:B------:R-:W-:Y:S01]  /*0400*/  BSSY.RECONVERGENT B1, `(.L_x_3) ;  /* 0x000001e000017945 */ /* 0x000fe20003800200 */
[----:B------:R-:W-:-:S07]  /*0410*/  IMAD.MOV.U32 R4, RZ, RZ, RZ ;  /* 0x000000ffff047224 */ /* 0x000fce00078e00ff */
[----:B------:R-:W-:Y:S02]  /*0420*/  FSEL R21, R21, R23, !P3 ;  /* 0x0000001715157208 */ /* 0x000fe40005800000 */
[----:B------:R-:W-:Y:S01]  /*0430*/  FSEL R22, R20, R22, !P3 ;  /* 0x0000001614167208 */ /* 0x000fe20005800000 */
[----:B------:R-:W-:Y:S01]  /*0440*/  IMAD.MOV.U32 R20, RZ, RZ, 0x1 ;  /* 0x00000001ff147424 */ /* 0x000fe200078e00ff */
[----:B------:R-:W-:Y:S02]  /*0450*/  FSEL R2, R39, R21, !P5 ;  /* 0x0000001527027208 */ /* 0x000fe40006800000 */
[----:B------:R-:W-:Y:S02]  /*0460*/  FSEL R22, R22, RZ, P5 ;  /* 0x000000ff16167208 */ /* 0x000fe40002800000 */
[----:B------:R-:W-:Y:S02]  /*0470*/  FSEL R23, R2, R9, P1 ;  /* 0x0000000902177208 */ /* 0x000fe40000800000 */
[----:B------:R-:W-:-:S02]  /*0480*/  FSEL R21, R22, RZ, P1 ;  /* 0x000000ff16157208 */ /* 0x000fc40000800000 */
[----:B------:R-:W-:Y:S02]  /*0490*/  @!P2 FSEL R2, R17, R23, P0 ;  /* 0x000000171102a208 */ /* 0x000fe40000000000 */
[----:B------:R-:W-:-:S03]  /*04a0*/  @!P2 FSEL R22, R16, R21, P0 ;  /* 0x000000151016a208 */ /* 0x000fc60000000000 */
[----:B------:R-:W-:-:S06]  /*04b0*/  IMAD.MOV.U32 R23, RZ, RZ, R2 ;  /* 0x000000ffff177224 */ /* 0x000fcc00078e0002 */
[----:B------:R-:W-:-:S06]  /*04c0*/  DMUL R22, R22, 201.061767578125 ;  /* 0x406921fa16167828 */ /* 0x000fcc0000000000 */
[----:B------:R-:W0:Y:S02]  /*04d0*/  MUFU.RCP64H R21, R23 ;  /* 0x0000001700157308 */ /* 0x000e240000001800 */
[----:B0-----:R-:W-:-:S08]  /*04e0*/  DFMA R24, -R22, R20, 1 ;  /* 0x3ff000001618742b */ /* 0x001fd00000000114 */
[----:B------:R-:W-:-:S08]  /*04f0*/  DFMA R24, R24, R24, R24 ;  /* 0x000000181818722b */ /* 0x000fd00000000018 */
[----:B------:R-:W-:-:S08]  /*0500*/  DFMA R24, R20, R24, R20 ;  /* 0x000000181418722b */ /* 0x000fd00000000014 */
[----:B------:R-:W-:-:S08]  /*0510*/  DFMA R20, -R22, R24, 1 ;  /* 0x3ff000001614742b */ /* 0x000fd00000000118 */
[----:B------:R-:W-:-:S08]  /*0520*/  DFMA R20, R24, R20, R24 ;  /* 0x000000141814722b */ /* 0x000fd00000000018 */
[----:B------:R-:W-:-:S08]  /*0530*/  DMUL R24, R20, 315 ;  /* 0x4073b00014187828 */ /* 0x000fd00000000000 */
[----:B------:R-:W-:-:S08]  /*0540*/  DFMA R26, -R22, R24, 315 ;  /* 0x4073b000161a742b */ /* 0x000fd00000000118 */
[----:B------:R-:W-:-:S10]  /*0550*/  DFMA R20, R20, R26, R24 ;  /* 0x0000001a1414722b */ /* 0x000fd40000000018 */
[----:B------:R-:W-:-:S05]  /*0560*/  FFMA R2, RZ, R23, R21 ;  /* 0x00000017ff027223 */ /* 0x000fca0000000015 */
[----:B------:R-:W-:-:S13]  /*0570*/  FSETP.GT.AND P2, PT, |R2|, 1.469367938527859385e-39, PT ;  /* 0x001000000200780b */ /* 0x000fda0003f44200 */
[----:B------:R-:W-:Y:S05]  /*0580*/  @P2 BRA `(.L_x_4) ;  /* 0x0000000000142947 */ /* 0x000fea0003800000 */
[----:B------:R-:W-:Y:S01]  /*0590*/  IMAD.MOV.U32 R21, RZ, RZ, R23 ;  /* 0x000000ffff157224 */ /* 0x000fe200078e0017 */
[----:B------:R-:W-:Y:S01]  /*05a0*/  MOV R50, 0x5e0 ;  /* 0x000005e000327802 */ /* 0x000fe20000000f00 */
[----:B------:R-:W-:Y:S02]  /*05b0*/  IMAD.MOV.U32 R20, RZ, RZ, R22 ;  /* 0x000000ffff147224 */ /* 0x000fe400078e0016 */
[----:B------:R-:W-:-:S07]  /*05c0*/  IMAD.MOV.U32 R23, RZ, RZ, 0x4073b000 ;  /* 0x4073b000ff177424 */ /* 0x000fce00078e00ff */
[----:B------:R-:W-:Y:S05]  /*05d0*/  CALL.REL.NOINC `($__internal_0_$__cuda_sm20_div_rn_f64_full) ;  /* 0x0000000c00507944 */ /* 0x000fea0003c00000 */
.L_x_4:
[----:B------:R-:W-:Y:S05]  /*05e0*/  BSYNC.RECONVERGENT B1 ;  /* 0x0000000000017941 */ /* 0x000fea0003800200 */
.L_x_3:
[----:B------:R-:W-:Y:S01]  /*05f0*/  DADD R22, -RZ, |R38| ;  /* 0x00000000ff167229 */ /* 0x000fe20000000526 */
[----:B------:R-:W-:Y:S01]  /*0600*/  BSSY.RECONVERGENT B1, `(.L_x_5) ;  /* 0x0000006000017945 */ /* 0x000fe20003800200 */
[----:B------:R-:W-:Y:S01]  /*0610*/  FSEL R56, R20, -7.47556793897529530028e+25, P6 ;  /* 0xea77588614387808 */ /* 0x000fe20003000000 */
[----:B------:R-:W-:Y:S01]  /*0620*/  IMAD.MOV.U32 R37, RZ, RZ, 0x40000000 ;  /* 0x40000000ff257424 */ /* 0x000fe200078e00ff */
[----:B------:R-:W-:Y:S02]  /*0630*/  FSEL R57, R21, 1.9458352327346801758, P6 ;  /* 0x3ff9112115397808 */ /* 0x000fe40003000000 */
[----:B------:R-:W-:-:S07]  /*0640*/  MOV R50, 0x660 ;  /* 0x0000066000327802 */ /* 0x000fce0000000f00 */
[----:B------:R-:W-:Y:S05]  /*0650*/  CALL.REL.NOINC `($PBF_3$__internal_accurate_pow) ;  /* 0x0000001400007944 */ /* 0x000fea0003c00000 */
[----:B------:R-:W-:Y:S05]  /*0660*/  BSYNC.RECONVERGENT B1 ;  /* 0x0000000000017941 */ /* 0x000fea0003800200 */
.L_x_5:
[----:B------:R-:W0:Y:S01]  /*0670*/  F2F.F64.F32 R38, UR10 ;  /* 0x0000000a00267d10 */ /* 0x000e220008201800 */
[----:B------:R-:W-:Y:S01]  /*0680*/  FMUL R2, R6, R6 ;  /* 0x0000000606027220 */ /* 0x000fe20000400000 */
[----:B------:R-:W-:Y:S01]  /*0690*/  FSEL R22, R22, RZ, P5 ;  /* 0x000000ff16167208 */ /* 0x000fe20002800000 */
[----:B------:R-:W-:Y:S01]  /*06a0*/  BSSY.RECONVERGENT B1, `(.L_x_6) ;  /* 0x0000011000017945 */ /* 0x000fe20003800200 */
[----:B------:R-:W-:Y:S02]  /*06b0*/  IMAD.MOV.U32 R37, RZ, RZ, 0x40080000 ;  /* 0x40080000ff257424 */ /* 0x000fe400078e00ff */
[----:B------:R-:W-:Y:S01]  /*06c0*/  FFMA R2, R7, R7, R2 ;  /* 0x0000000707027223 */ /* 0x000fe20000000002 */
[----:B------:R-:W-:-:S03]  /*06d0*/  MOV R50, 0x7b0 ;  /* 0x000007b000327802 */ /* 0x000fc60000000f00 */
[----:B------:R-:W-:Y:S01]  /*06e0*/  FFMA R40, R5, R5, R2 ;  /* 0x0000000505287223 */ /* 0x000fe20000000002 */
[----:B------:R-:W-:Y:S02]  /*06f0*/  FSEL R2, R23, RZ, P5 ;  /* 0x000000ff17027208 */ /* 0x000fe40002800000 */
[----:B------:R-:W-:Y:S01]  /*0700*/  FSEL R23, R22, RZ, P1 ;  /* 0x000000ff16177208 */ /* 0x000fe20000800000 */
[----:B------:R-:W1:Y:S01]  /*0710*/  F2F.F64.F32 R54, R40 ;  /* 0x0000002800367310 */ /* 0x000e620000201800 */
[----:B------:R-:W-:Y:S01]  /*0720*/  FSEL R25, R2, +QNAN , P1 ;  /* 0x7ff0000002197808 */ /* 0x000fe20000800000 */
[----:B0-----:R-:W-:-:S10]  /*0730*/  DADD R20, R38, 2 ;  /* 0x4000000026147429 */ /* 0x001fd40000000000 */
[----:B------:R-:W-:Y:S02]  /*0740*/  @!P4 FSEL R22, R20, R23, P0 ;  /* 0x000000171416c208 */ /* 0x000fe40000000000 */
[----:B------:R-:W-:Y:S02]  /*0750*/  @!P4 FSEL R2, R21, R25, P0 ;  /* 0x000000191502c208 */ /* 0x000fe40000000000 */
[----:B------:R-:W-:Y:S02]  /*0760*/  FSEL R20, R22, RZ, P6 ;  /* 0x000000ff16147208 */ /* 0x000fe40003000000 */
[----:B------:R-:W-:-:S06]  /*0770*/  FSEL R21, R2, 1.875, P6 ;  /* 0x3ff0000002157808 */ /* 0x000fcc0003000000 */
[----:B-1----:R-:W-:-:S08]  /*0780*/  DADD R54, -R54, R20 ;  /* 0x0000000036367229 */ /* 0x002fd00000000114 */
[----:B------:R-:W-:-:S11]  /*0790*/  DADD R22, -RZ, |R54| ;  /* 0x00000000ff167229 */ /* 0x000fd60000000536 */
[----:B------:R-:W-:Y:S05]  /*07a0*/  CALL.REL.NOINC `($PBF_3$__internal_accurate_pow) ;  /* 0x0000001000ac7944 */ /* 0x000fea0003c00000 */
[----:B------:R-:W-:Y:S05]  /*07b0*/  BSYNC.RECONVERGENT B1 ;  /* 0x0000000000017941 */ /* 0x000fea0003800200 */
.L_x_6:
[C---:B------:R-:W-:Y:S01]  /*07c0*/  DADD R24, R54.reuse, 3 ;  /* 0x4008000036187429 */ /* 0x040fe20000000000 */
[----:B------:R-:W-:Y:S01]  /*07d0*/  ISETP.GE.AND P3, PT, R55, RZ, PT ;  /* 0x000000ff3700720c */ /* 0x000fe20003f66270 */
[----:B------:R-:W-:Y:S01]  /*07e0*/  DADD R20, -RZ, -R22 ;  /* 0x00000000ff147229 */ /* 0x000fe20000000916 */
[----:B------:R-:W-:Y:S01]  /*07f0*/  BSSY.RECONVERGENT B1, `(.L_x_7) ;  /* 0x0000011000017945 */ /* 0x000fe20003800200 */
[C---:B------:R-:W-:Y:S02]  /*0800*/  DSETP.NEU.AND P0, PT, R54.reuse, RZ, PT ;  /* 0x000000ff3600722a */ /* 0x040fe40003f0d000 */
[----:B------:R-:W-:-:S04]  /*0810*/  DSETP.NEU.AND P2, PT, R54, 1, PT ;  /* 0x3ff000003600742a */ /* 0x000fc80003f4d000 */
[----:B------:R-:W-:Y:S02]  /*0820*/  LOP3.LUT R24, R25, 0x7ff00000, RZ, 0xc0, !PT ;  /* 0x7ff0000019187812 */ /* 0x000fe400078ec0ff */
[----:B------:R-:W-:Y:S02]  /*0830*/  FSEL R20, R20, R22, !P3 ;  /* 0x0000001614147208 */ /* 0x000fe40005800000 */
[----:B------:R-:W-:Y:S02]  /*0840*/  ISETP.NE.AND P1, PT, R24, 0x7ff00000, PT ;  /* 0x7ff000001800780c */ /* 0x000fe40003f25270 */
[----:B------:R-:W-:Y:S02]  /*0850*/  FSEL R21, R21, R23, !P3 ;  /* 0x0000001715157208 */ /* 0x000fe40005800000 */
[----:B------:R-:W-:Y:S02]  /*0860*/  FSEL R20, R20, RZ, P0 ;  /* 0x000000ff14147208 */ /* 0x000fe40000000000 */
[----:B------:R-:W-:-:S07]  /*0870*/  FSEL R21, R55, R21, !P0 ;  /* 0x0000001537157208 */ /* 0x000fce0004000000 */
[----:B------:R-:W-:Y:S05]  /*0880*/  @P1 BRA `(.L_x_8) ;  /* 0x00000000001c1947 */ /* 0x000fea0003800000 */
[----:B------:R-:W-:-:S14]  /*0890*/  DSETP.NAN.AND P0, PT, R54, R54, PT ;  /* 0x000000363600722a */ /* 0x000fdc0003f08000 */
[----:B------:R-:W-:Y:S01]  /*08a0*/  @P0 DADD R20, R54, 3 ;  /* 0x4008000036140429 */ /* 0x000fe20000000000 */
[----:B------:R-:W-:Y:S10]  /*08b0*/  @P0 BRA `(.L_x_8) ;  /* 0x0000000000100947 */ /* 0x000ff40003800000 */
[----:B------:R-:W-:-:S14]  /*08c0*/  DSETP.NEU.AND P0, PT, |R54|, +INF , PT ;  /* 0x7ff000003600742a */ /* 0x000fdc0003f0d200 */
[----:B------:R-:W-:Y:S02]  /*08d0*/  @!P0 IMAD.MOV.U32 R2, RZ, RZ, -0x100000 ;  /* 0xfff00000ff028424 */ /* 0x000fe400078e00ff */
[----:B------:R-:W-:-:S03]  /*08e0*/  @!P0 IMAD.MOV.U32 R20, RZ, RZ, RZ ;  /* 0x000000ffff148224 */ /* 0x000fc600078e00ff */
[----:B------:R-:W-:-:S07]  /*08f0*/  @!P0 SEL R21, R2, 0x7ff00000, !P3 ;  /* 0x7ff0000002158807 */ /* 0x000fce0005800000 */
.L_x_8:
[----:B------:R-:W-:Y:S05]  /*0900*/  BSYNC.RECONVERGENT B1 ;  /* 0x0000000000017941 */ /* 0x000fea0003800200 */
.L_x_7:
[----:B------:R-:W-:Y:S01]  /*0910*/  FSEL R20, R20, RZ, P2 ;  /* 0x000000ff14147208 */ /* 0x000fe20001000000 */
[----:B------:R-:W-:Y:S01]  /*0920*/  BSSY.RECONVERGENT B1, `(.L_x_9) ;  /* 0x000000b000017945 */ /* 0x000fe20003800200 */
[----:B------:R-:W-:Y:S01]  /*0930*/  FSEL R21, R21, 1.875, P2 ;  /* 0x3ff0000015157808 */ /* 0x000fe20001000000 */
[----:B------:R-:W-:Y:S01]  /*0940*/  IMAD.MOV.U32 R37, RZ, RZ, 0x40100000 ;  /* 0x40100000ff257424 */ /* 0x000fe200078e00ff */
[----:B------:R-:W-:-:S04]  /*0950*/  MOV R50, 0x9d0 ;  /* 0x000009d000327802 */ /* 0x000fc80000000f00 */
[----:B------:R-:W-:-:S06]  /*0960*/  DMUL R56, R56, R20 ;  /* 0x0000001438387228 */ /* 0x000fcc0000000000 */
[----:B------:R-:W0:Y:S08]  /*0970*/  F2F.F32.F64 R2, R56 ;  /* 0x0000003800027310 */ /* 0x000e300000301000 */
[----:B0-----:R-:W0:Y:S02]  /*0980*/  F2F.F64.F32 R54, R2 ;  /* 0x0000000200367310 */ /* 0x001e240000201800 */
[----:B0-----:R-:W-:-:S10]  /*0990*/  DADD R20, -RZ, |R54| ;  /* 0x00000000ff147229 */ /* 0x001fd40000000536 */
[----:B------:R-:W-:Y:S02]  /*09a0*/  IMAD.MOV.U32 R22, RZ, RZ, R20 ;  /* 0x000000ffff167224 */ /* 0x000fe400078e0014 */
[----:B------:R-:W-:-:S07]  /*09b0*/  IMAD.MOV.U32 R23, RZ, RZ, R21 ;  /* 0x000000ffff177224 */ /* 0x000fce00078e0015 */
[----:B------:R-:W-:Y:S05]  /*09c0*/  CALL.REL.NOINC `($PBF_3$__internal_accurate_pow) ;  /* 0x0000001000247944 */ /* 0x000fea0003c00000 */
[----:B------:R-:W-:Y:S05]  /*09d0*/  BSYNC.RECONVERGENT B1 ;  /* 0x0000000000017941 */ /* 0x000fea0003800200 */
.L_x_9:
[----:B------:R-:W-:Y:S01]  /*09e0*/  DADD R20, R54, 4 ;  /* 0x4010000036147429 */ /* 0x000fe20000000000 */
[----:B------:R-:W0:Y:S01]  /*09f0*/  LDC R24, c[0x0][0x390] ;  /* 0x0000e400ff187b82 */ /* 0x000e220000000800 */
[----:B------:R-:W-:Y:S01]  /*0a00*/  FSETP.NEU.AND P0, PT, R2, RZ, PT ;  /* 0x000000ff0200720b */ /* 0x000fe20003f0d000 */
[----:B------:R-:W-:Y:S03]  /*0a10*/  BSSY.RECONVERGENT B1, `(.L_x_10) ;  /* 0x000000c000017945 */ /* 0x000fe60003800200 */
[----:B------:R-:W-:Y:S02]  /*0a20*/  FSEL R22, R22, RZ, P0 ;  /* 0x000000ff16167208 */ /* 0x000fe40000000000 */
[----:B------:R-:W-:Y:S02]  /*0a30*/  FSEL R23, R23, RZ, P0 ;  /* 0x000000ff17177208 */ /* 0x000fe40000000000 */
[----:B------:R-:W-:-:S04]  /*0a40*/  LOP3.LUT R20, R21, 0x7ff00000, RZ, 0xc0, !PT ;  /* 0x7ff0000015147812 */ /* 0x000fc800078ec0ff */
[----:B------:R-:W-:-:S13]  /*0a50*/  ISETP.NE.AND P1, PT, R20, 0x7ff00000, PT ;  /* 0x7ff000001400780c */ /* 0x000fda0003f25270 */
[----:B------:R-:W-:Y:S05]  /*0a60*/  @P1 BRA `(.L_x_11) ;  /* 0x0000000000181947 */ /* 0x000fea0003800000 */
[----:B------:R-:W-:-:S13]  /*0a70*/  FSETP.NAN.AND P0, PT, R2, R2, PT ;  /* 0x000000020200720b */ /* 0x000fda0003f08000 */
[----:B------:R-:W-:Y:S01]  /*0a80*/  @P0 DADD R22, R54, 4 ;  /* 0x4010000036160429 */ /* 0x000fe20000000000 */
[----:B------:R-:W-:Y:S10]  /*0a90*/  @P0 BRA `(.L_x_11) ;  /* 0x00000000000c0947 */ /* 0x000ff40003800000 */
[----:B------:R-:W-:-:S14]  /*0aa0*/  DSETP.NEU.AND P0, PT, |R54|, +INF , PT ;  /* 0x7ff000003600742a */ /* 0x000fdc0003f0d200 */
[----:B------:R-:W-:Y:S02]  /*0ab0*/  @!P0 IMAD.MOV.U32 R22, RZ, RZ, 0x0 ;  /* 0x00000000ff168424 */ /* 0x000fe400078e00ff */
[----:B------:R-:W-:-:S07]  /*0ac0*/  @!P0 IMAD.MOV.U32 R23, RZ, RZ, 0x7ff00000 ;  /* 0x7ff00000ff178424 */ /* 0x000fce00078e00ff */
.L_x_11:
[----:B------:R-:W-:Y:S05]  /*0ad0*/  BSYNC.RECONVERGENT B1 ;  /* 0x0000000000017941 */ /* 0x000fea0003800200 */
.L_x_10:
[----:B------:R-:W-:Y:S01]  /*0ae0*/  UMOV UR6, 0xe0000000 ;  /* 0xe000000000067882 */ /* 0x000fe20000000000 */
[----:B------:R-:W-:Y:S01]  /*0af0*/  UMOV UR7, 0x3f50624d ;  /* 0x3f50624d00077882 */ /* 0x000fe20000000000 */
[----:B------:R-:W-:Y:S01]  /*0b00*/  VIADD R20, R40, 0xf3000000 ;  /* 0xf300000028147836 */ /* 0x000fe20000000000 */
[----:B------:R-:W-:Y:S01]  /*0b10*/  DMUL R22, R22, -UR6 ;  /* 0x8000000616167c28 */ /* 0x000fe20008000000 */
[----:B------:R1:W2:Y:S01]  /*0b20*/  MUFU.RSQ R25, R40 ;  /* 0x0000002800197308 */ /* 0x0002a20000001400 */
[----:B------:R-:W-:Y:S01]  /*0b30*/  FSETP.NEU.AND P2, PT, R2, 1, PT ;  /* 0x3f8000000200780b */ /* 0x000fe20003f4d000 */
[----:B------:R-:W-:Y:S01]  /*0b40*/  FADD R21, R43, R0 ;  /* 0x000000002b157221 */ /* 0x000fe20000000000 */
[----:B------:R-:W-:Y:S01]  /*0b50*/  ISETP.GT.U32.AND P3, PT, R20, 0x727fffff, PT ;  /* 0x727fffff1400780c */ /* 0x000fe20003f64070 */
[----:B------:R-:W-:Y:S01]  /*0b60*/  BSSY.RECONVERGENT B1, `(.L_x_12) ;  /* 0x0000011000017945 */ /* 0x000fe20003800200 */
[----:B------:R-:W-:Y:S01]  /*0b70*/  DSETP.NEU.AND P1, PT, |R38|, +INF , PT ;  /* 0x7ff000002600742a */ /* 0x000fe20003f2d200 */
[----:B0-----:R-:W-:-:S02]  /*0b80*/  FSETP.NEU.AND P5, PT, R24, 1, PT ;  /* 0x3f8000001800780b */ /* 0x001fc40003fad000 */
[C---:B------:R-:W-:Y:S01]  /*0b90*/  FSETP.NAN.AND P0, PT, R24.reuse, R24, PT ;  /* 0x000000181800720b */ /* 0x040fe20003f08000 */
[----:B------:R-:W0:Y:S01]  /*0ba0*/  F2F.F32.F64 R22, R22 ;  /* 0x0000001600167310 */ /* 0x000e220000301000 */
[----:B------:R-:W-:Y:S02]  /*0bb0*/  FSETP.NEU.AND P4, PT, R24, RZ, PT ;  /* 0x000000ff1800720b */ /* 0x000fe40003f8d000 */
[----:B0-----:R-:W-:Y:S02]  /*0bc0*/  FSEL R2, R22, -0.0010000000474974513054, P2 ;  /* 0xba83126f16027808 */ /* 0x001fe40001000000 */
[----:B------:R-:W-:-:S03]  /*0bd0*/  ISETP.NE.AND P2, PT, R12, 0x7ff00000, PT ;  /* 0x7ff000000c00780c */ /* 0x000fc60003f45270 */
[----:B------:R-:W-:Y:S01]  /*0be0*/  FADD R2, R2, R21 ;  /* 0x0000001502027221 */ /* 0x000fe20000000000 */
[----:B-12---:R-:W-:Y:S09]  /*0bf0*/  @!P3 BRA `(.L_x_13) ;  /* 0x00000000000cb947 */ /* 0x006ff20003800000 */
[----:B------:R-:W-:-:S07]  /*0c00*/  MOV R24, 0xc20 ;  /* 0x00000c2000187802 */ /* 0x000fce0000000f00 */
[----:B------:R-:W-:Y:S05]  /*0c10*/  CALL.REL.NOINC `($__internal_1_$__cuda_sm20_sqrt_rn_f32_slowpath) ;  /* 0x0000000c00387944 */ /* 0x000fea0003c00000 */
[----:B------:R-:W-:Y:S05]  /*0c20*/  BRA `(.L_x_14) ;  /* 0x0000000000107947 */ /* 0x000fea0003800000 */
.L_x_13:
[----:B------:R-:W-:Y:S01]  /*0c30*/  FMUL.FTZ R21, R40, R25 ;  /* 0x0000001928157220 */ /* 0x000fe20000410000 */
[----:B------:R-:W-:-:S03]  /*0c40*/  FMUL.FTZ R20, R25, 0.5 ;  /* 0x3f00000019147820 */ /* 0x000fc60000410000 */
[----:B------:R-:W-:-:S04]  /*0c50*/  FFMA R0, -R21, R21, R40 ;  /* 0x0000001515007223 */ /* 0x000fc80000000128 */
[----:B------:R-:W-:-:S07]  /*0c60*/  FFMA R0, R0, R20, R21 ;  /* 0x0000001400007223 */ /* 0x000fce0000000015 */
.L_x_14:
[----:B------:R-:W-:Y:S05]  /*0c70*/  BSYNC.RECONVERGENT B1 ;  /* 0x0000000000017941 */ /* 0x000fea0003800200 */
.L_x_12:
[----:B------:R-:W-:Y:S01]  /*0c80*/  DADD R22, -RZ, |R38| ;  /* 0x00000000ff167229 */ /* 0x000fe20000000526 */
[----:B------:R-:W-:Y:S01]  /*0c90*/  BSSY.RECONVERGENT B1, `(.L_x_15) ;  /* 0x0000004000017945 */ /* 0x000fe20003800200 */
[----:B------:R-:W-:Y:S01]  /*0ca0*/  IMAD.MOV.U32 R37, RZ, RZ, 0x40180000 ;  /* 0x40180000ff257424 */ /* 0x000fe200078e00ff */
[----:B------:R-:W-:-:S08]  /*0cb0*/  MOV R50, 0xcd0 ;  /* 0x00000cd000327802 */ /* 0x000fd00000000f00 */
[----:B------:R-:W-:Y:S05]  /*0cc0*/  CALL.REL.NOINC `($PBF_3$__internal_accurate_pow) ;  /* 0x0000000c00647944 */ /* 0x000fea0003c00000 */
[----:B------:R-:W-:Y:S05]  /*0cd0*/  BSYNC.RECONVERGENT B1 ;  /* 0x0000000000017941 */ /* 0x000fea0003800200 */
.L_x_15:
[----:B------:R-:W0:Y:S01]  /*0ce0*/  F2F.F64.F32 R38, UR10 ;  /* 0x0000000a00267d10 */ /* 0x000e220008201800 */
[----:B------:R-:W-:Y:S01]  /*0cf0*/  FSEL R22, R22, RZ, P4 ;  /* 0x000000ff16167208 */ /* 0x000fe20002000000 */
[----:B------:R-:W-:Y:S01]  /*0d00*/  FADD R49, -R0, UR10 ;  /* 0x0000000a00317e21 */ /* 0x000fe20008000100 */
[----:B------:R-:W-:Y:S01]  /*0d10*/  FSEL R23, R23, RZ, P4 ;  /* 0x000000ff17177208 */ /* 0x000fe20002000000 */
[----:B------:R-:W-:Y:S01]  /*0d20*/  BSSY.RECONVERGENT B1, `(.L_x_16) ;  /* 0x0000012000017945 */ /* 0x000fe20003800200 */
[----:B------:R-:W-:Y:S01]  /*0d30*/  FSEL R25, R22, RZ, P1 ;  /* 0x000000ff16197208 */ /* 0x000fe20000800000 */
[----:B------:R-:W-:Y:S01]  /*0d40*/  IMAD.MOV.U32 R37, RZ, RZ, 0x40000000 ;  /* 0x40000000ff257424 */ /* 0x000fe200078e00ff */
[----:B------:R-:W-:Y:S01]  /*0d50*/  FSEL R27, R23, +QNAN , P1 ;  /* 0x7ff00000171b7808 */ /* 0x000fe20000800000 */
[----:B------:R-:W1:Y:S01]  /*0d60*/  F2F.F64.F32 R40, R49 ;  /* 0x0000003100287310 */ /* 0x000e620000201800 */
[----:B------:R-:W-:Y:S01]  /*0d70*/  MOV R50, 0xe40 ;  /* 0x00000e4000327802 */ /* 0x000fe20000000f00 */
[----:B0-----:R-:W-:-:S06]  /*0d80*/  DADD R20, R38, 6 ;  /* 0x4018000026147429 */ /* 0x001fcc0000000000 */
[----:B------:R-:W0:Y:S04]  /*0d90*/  F2F.F64.F32 R54, R0 ;  /* 0x0000000000367310 */ /* 0x000e280000201800 */
[----:B------:R-:W-:Y:S02]  /*0da0*/  @!P2 FSEL R22, R20, R25, P0 ;  /* 0x000000191416a208 */ /* 0x000fe40000000000 */
[----:B------:R-:W-:-:S03]  /*0db0*/  @!P2 FSEL R23, R21, R27, P0 ;  /* 0x0000001b1517a208 */ /* 0x000fc60000000000 */
[----:B------:R-:W-:Y:S02]  /*0dc0*/  IMAD.MOV.U32 R20, RZ, RZ, R22 ;  /* 0x000000ffff147224 */ /* 0x000fe400078e0016 */
[----:B------:R-:W-:Y:S01]  /*0dd0*/  IMAD.MOV.U32 R21, RZ, RZ, R23 ;  /* 0x000000ffff157224 */ /* 0x000fe200078e0017 */
[----:B-1----:R-:W-:-:S05]  /*0de0*/  DADD R22, -RZ, |R40| ;  /* 0x00000000ff167229 */ /* 0x002fca0000000528 */
[----:B------:R-:W-:-:S10]  /*0df0*/  DMUL R20, R20, 3.141590118408203125 ;  /* 0x400921fa14147828 */ /* 0x000fd40000000000 */
[----:B------:R-:W-:Y:S02]  /*0e00*/  FSEL R20, R20, RZ, P5 ;  /* 0x000000ff14147208 */ /* 0x000fe40002800000 */
[----:B------:R-:W-:-:S06]  /*0e10*/  FSEL R21, R21, 2.1426987648010253906, P5 ;  /* 0x400921fa15157808 */ /* 0x000fcc0002800000 */
[----:B0-----:R-:W-:-:S11]  /*0e20*/  DMUL R54, R54, R20 ;  /* 0x0000001436367228 */ /* 0x001fd60000000000 */
[----:B------:R-:W-:Y:S05]  /*0e30*/  CALL.REL.NOINC `($PBF_3$__internal_accurate_pow) ;  /* 0x0000000c00087944 */ /* 0x000fea0003c00000 */
[----:B------:R-:W-:Y:S05]  /*0e40*/  BSYNC.RECONVERGENT B1 ;  /* 0x0000000000017941 */ /* 0x000fea0003800200 */
.L_x_16:
[----:B------:R-:W0:Y:S01]  /*0e50*/  MUFU.RCP64H R25, R55 ;  /* 0x0000003700197308 */ /* 0x000e220000001800 */
[----:B------:R-:W-:Y:S01]  /*0e60*/  IMAD.MOV.U32 R24, RZ, RZ, 0x1 ;  /* 0x00000001ff187424 */ /* 0x000fe200078e00ff */
[----:B------:R-:W-:Y:S01]  /*0e70*/  DADD R28, R40, 2 ;  /* 0x40000000281c7429 */ /* 0x000fe20000000000 */
[C---:B------:R-:W-:Y:S01]  /*0e80*/  FSETP.NEU.AND P0, PT, R49.reuse, RZ, PT ;  /* 0x000000ff3100720b */ /* 0x040fe20003f0d000 */
[----:B------:R-:W-:Y:S01]  /*0e90*/  BSSY.RECONVERGENT B1, `(.L_x_17) ;  /* 0x0000017000017945 */ /* 0x000fe20003800200 */
[----:B------:R-:W-:Y:S02]  /*0ea0*/  FSETP.NEU.AND P2, PT, R49, 1, PT ;  /* 0x3f8000003100780b */ /* 0x000fe40003f4d000 */
[----:B------:R-:W-:Y:S02]  /*0eb0*/  FSEL R22, R22, RZ, P0 ;  /* 0x000000ff16167208 */ /* 0x000fe40000000000 */
[----:B------:R-:W-:-:S03]  /*0ec0*/  FSEL R23, R23, RZ, P0 ;  /* 0x000000ff17177208 */ /* 0x000fc60000000000 */
[----:B------:R-:W-:-:S04]  /*0ed0*/  LOP3.LUT R28, R29, 0x7ff00000, RZ, 0xc0, !PT ;  /* 0x7ff000001d1c7812 */ /* 0x000fc800078ec0ff */
[----:B------:R-:W-:Y:S01]  /*0ee0*/  ISETP.NE.AND P1, PT, R28, 0x7ff00000, PT ;  /* 0x7ff000001c00780c */ /* 0x000fe20003f25270 */
[----:B0-----:R-:W-:-:S08]  /*0ef0*/  DFMA R20, -R54, R24, 1 ;  /* 0x3ff000003614742b */ /* 0x001fd00000000118 */
[----:B------:R-:W-:-:S08]  /*0f00*/  DFMA R20, R20, R20, R20 ;  /* 0x000000141414722b */ /* 0x000fd00000000014 */
[----:B------:R-:W-:-:S08]  /*0f10*/  DFMA R20, R24, R20, R24 ;  /* 0x000000141814722b */ /* 0x000fd00000000018 */
[----:B------:R-:W-:-:S08]  /*0f20*/  DFMA R26, -R54, R20, 1 ;  /* 0x3ff00000361a742b */ /* 0x000fd00000000114 */
[----:B------:R-:W-:-:S08]  /*0f30*/  DFMA R26, R20, R26, R20 ;  /* 0x0000001a141a722b */ /* 0x000fd00000000014 */
[----:B------:R-:W-:-:S08]  /*0f40*/  DMUL R24, R26, -45 ;  /* 0xc04680001a187828 */ /* 0x000fd00000000000 */
[----:B------:R-:W-:-:S08]  /*0f50*/  DFMA R20, -R54, R24, -45 ;  /* 0xc04680003614742b */ /* 0x000fd00000000118 */
[----:B------:R-:W-:-:S10]  /*0f60*/  DFMA R20, R26, R20, R24 ;  /* 0x000000141a14722b */ /* 0x000fd40000000018 */
[----:B------:R-:W-:-:S05]  /*0f70*/  FFMA R0, RZ, R55, R21 ;  /* 0x00000037ff007223 */ /* 0x000fca0000000015 */
[----:B------:R-:W-:Y:S01]  /*0f80*/  FSETP.GT.AND P3, PT, |R0|, 1.469367938527859385e-39, PT ;  /* 0x001000000000780b */ /* 0x000fe20003f64200 */
[----:B------:R-:W-:-:S12]  /*0f90*/  @P1 BRA `(.L_x_18) ;  /* 0x0000000000181947 */ /* 0x000fd80003800000 */
[----:B------:R-:W-:-:S13]  /*0fa0*/  FSETP.NAN.AND P0, PT, R49, R49, PT ;  /* 0x000000313100720b */ /* 0x000fda0003f08000 */
[----:B------:R-:W-:Y:S01]  /*0fb0*/  @P0 DADD R22, R40, 2 ;  /* 0x4000000028160429 */ /* 0x000fe20000000000 */
[----:B------:R-:W-:Y:S10]  /*0fc0*/  @P0 BRA `(.L_x_18) ;  /* 0x00000000000c0947 */ /* 0x000ff40003800000 */
[----:B------:R-:W-:-:S14]  /*0fd0*/  DSETP.NEU.AND P0, PT, |R40|, +INF , PT ;  /* 0x7ff000002800742a */ /* 0x000fdc0003f0d200 */
[----:B------:R-:W-:Y:S02]  /*0fe0*/  @!P0 IMAD.MOV.U32 R22, RZ, RZ, 0x0 ;  /* 0x00000000ff168424 */ /* 0x000fe400078e00ff */
[----:B------:R-:W-:-:S07]  /*0ff0*/  @!P0 IMAD.MOV.U32 R23, RZ, RZ, 0x7ff00000 ;  /* 0x7ff00000ff178424 */ /* 0x000fce00078e00ff */
.L_x_18:
[----:B------:R-:W-:Y:S05]  /*1000*/  BSYNC.RECONVERGENT B1 ;  /* 0x0000000000017941 */ /* 0x000fea0003800200 */
.L_x_17:
[----:B------:R-:W-:Y:S01]  /*1010*/  BSSY.RECONVERGENT B1, `(.L_x_19) ;  /* 0x0000009000017945 */ /* 0x000fe20003800200 */
[----:B------:R-:W-:Y:S02]  /*1020*/  FSEL R34, R22, RZ, P2 ;  /* 0x000000ff16227208 */ /* 0x000fe40001000000 */
[----:B------:R-:W-:Y:S01]  /*1030*/  FSEL R35, R23, 1.875, P2 ;  /* 0x3ff0000017237808 */ /* 0x000fe20001000000 */
[----:B------:R-:W-:Y:S06]  /*1040*/  @P3 BRA `(.L_x_20) ;  /* 0x0000000000143947 */ /* 0x000fec0003800000 */
[----:B------:R-:W-:Y:S01]  /*1050*/  IMAD.MOV.U32 R20, RZ, RZ, R54 ;  /* 0x000000ffff147224 */ /* 0x000fe200078e0036 */
[----:B------:R-:W-:Y:S01]  /*1060*/  MOV R50, 0x10a0 ;  /* 0x000010a000327802 */ /* 0x000fe20000000f00 */
[----:B------:R-:W-:Y:S02]  /*1070*/  IMAD.MOV.U32 R21, RZ, RZ, R55 ;  /* 0x000000ffff157224 */ /* 0x000fe400078e0037 */
[----:B------:R-:W-:-:S07]  /*1080*/  IMAD.MOV.U32 R23, RZ, RZ, -0x3fb98000 ;  /* 0xc0468000ff177424 */ /* 0x000fce00078e00ff */
[----:B------:R-:W-:Y:S05]  /*1090*/  CALL.REL.NOINC `($__internal_0_$__cuda_sm20_div_rn_f64_full) ;  /* 0x0000000000a07944 */ /* 0x000fea0003c00000 */
.L_x_20:
[----:B------:R-:W-:Y:S05]  /*10a0*/  BSYNC.RECONVERGENT B1 ;  /* 0x0000000000017941 */ /* 0x000fea0003800200 */
.L_x_19:
[----:B------:R-:W-:Y:S01]  /*10b0*/  DMUL R34, R20, R34 ;  /* 0x0000002214227228 */ /* 0x000fe20000000000 */
[----:B------:R-:W-:-:S05]  /*10c0*/  VIADD R10, R10, 0x1 ;  /* 0x000000010a0a7836 */ /* 0x000fca0000000000 */
[----:B------:R-:W-:-:S04]  /*10d0*/  ISETP.NE.AND P0, PT, R10, 0xc8, PT ;  /* 0x000000c80a00780c */ /* 0x000fc80003f05270 */
[----:B------:R-:W0:Y:S02]  /*10e0*/  F2F.F32.F64 R34, R34 ;  /* 0x0000002200227310 */ /* 0x000e240000301000 */
[-C--:B0-----:R-:W-:Y:S01]  /*10f0*/  FMUL R7, R7, R34.reuse ;  /* 0x0000002207077220 */ /* 0x081fe20000400000 */
[-C--:B------:R-:W-:Y:S01]  /*1100*/  FMUL R6, R6, R34.reuse ;  /* 0x0000002206067220 */ /* 0x080fe20000400000 */
[----:B------:R-:W-:Y:S02]  /*1110*/  FMUL R0, R5, R34 ;  /* 0x0000002205007220 */ /* 0x000fe40000400000 */
[C---:B------:R-:W-:Y:S01]  /*1120*/  FFMA R15, R2.reuse, R7, R15 ;  /* 0x00000007020f7223 */ /* 0x040fe2000000000f */
[C---:B------:R-:W-:Y:S01]  /*1130*/  FFMA R13, R2.reuse, R6, R13 ;  /* 0x00000006020d7223 */ /* 0x040fe2000000000d */
[----:B------:R-:W-:Y:S01]  /*1140*/  FFMA R11, R2, R0, R11 ;  /* 0x00000000020b7223 */ /* 0x000fe2000000000b */
[----:B------:R-:W-:Y:S06]  /*1150*/  @P0 BRA `(.L_x_21) ;  /* 0xfffffff0002c0947 */ /* 0x000fec000383ffff */
.L_x_1:
[----:B------:R-:W-:Y:S05]  /*1160*/  BSYNC.RECONVERGENT B0 ;  /* 0x0000000000007941 */ /* 0x000fea0003800200 */
.L_x_0:
[----:B-----5:R-:W-:Y:S01]  /*1170*/  FADD R13, R46, R13 ;  /* 0x0000000d2e0d7221 */ /* 0x020fe20000000000 */
[----:B------:R-:W-:Y:S01]  /*1180*/  FADD R15, R48, R15 ;  /* 0x0000000f300f7221 */ /* 0x000fe20000000000 */
[----:B------:R-:W-:Y:S01]  /*1190*/  FADD R11, R44, R11 ;  /* 0x0000000b2c0b7221 */ /* 0x000fe20000000000 */
[----:B------:R-:W-:Y:S02]  /*11a0*/  BSSY.RECONVERGENT B0, `(.L_x_22) ;  /* 0x000000d000007945 */ /* 0x000fe40003800200 */
[----:B------:R-:W-:Y:S02]  /*11b0*/  FSETP.GTU.AND P0, PT, R13, RZ, PT ;  /* 0x000000ff0d00720b */ /* 0x000fe40003f0c000 */
[----:B------:R-:W-:-:S11]  /*11c0*/  FSETP.GTU.AND P1, PT, R11, RZ, PT ;  /* 0x000000ff0b00720b */ /* 0x000fd60003f2c000 */
[----:B------:R-:W-:Y:S01]  /*11d0*/  @!P0 FMUL R13, R13, -0.40000000596046447754 ;  /* 0xbecccccd0d0d8820 */ /* 0x000fe20000400000 */
[----:B------:R-:W-:Y:S01]  /*11e0*/  FSETP.GTU.AND P0, PT, R15, RZ, PT ;  /* 0x000000ff0f00720b */ /* 0x000fe20003f0c000 */
[----:B------:R-:W-:-:S03]  /*11f0*/  @!P1 FMUL R11, R11, -0.40000000596046447754 ;  /* 0xbecccccd0b0b9820 */ /* 0x000fc60000400000 */
[----:B------:R0:W-:Y:S09]  /*1200*/  STG.E desc[UR4][R18.64+0x4], R13 ;  /* 0x0000040d12007986 */ /* 0x0001f2000c101904 */
[----:B------:R-:W-:Y:S01]  /*1210*/  @!P0 FMUL R15, R15, -0.40000000596046447754 ;  /* 0xbecccccd0f0f8820 */ /* 0x000fe20000400000 */
[----:B------:R-:W-:Y:S06]  /*1220*/  @!P0 BRA `(.L_x_23) ;  /* 0x0000000000108947 */ /* 0x000fec0003800000 */
[----:B------:R-:W1:Y:S02]  /*1230*/  LDC R3, c[0x0][0x398] ;  /* 0x0000e600ff037b82 */ /* 0x000e640000000800 */
[----:B-1----:R-:W-:-:S13]  /*1240*/  FSETP.GE.AND P0, PT, R15, R3, PT ;  /* 0x000000030f00720b */ /* 0x002fda0003f06000 */
[----:B------:R-:W-:-:S04]  /*1250*/  @P0 FADD R0, R15, -R3 ;  /* 0x800000030f000221 */ /* 0x000fc80000000000 */
[----:B------:R-:W-:-:S07]  /*1260*/  @P0 FFMA R15, R0, -0.40000000596046447754, R3 ;  /* 0xbecccccd000f0823 */ /* 0x000fce0000000003 */
.L_x_23:
[----:B------:R-:W-:Y:S05]  /*1270*/  BSYNC.RECONVERGENT B0 ;  /* 0x0000000000007941 */ /* 0x000fea0003800200 */
.L_x_22:
[----:B------:R-:W-:Y:S04]  /*1280*/  BSSY.RECONVERGENT B0, `(.L_x_24) ;  /* 0x0000006000007945 */ /* 0x000fe80003800200 */
[----:B------:R-:W-:Y:S05]  /*1290*/  @!P1 BRA `(.L_x_25) ;  /* 0x0000000000109947 */ /* 0x000fea0003800000 */
[----:B------:R-:W1:Y:S02]  /*12a0*/  LDC R3, c[0x0][0x39c] ;  /* 0x0000e700ff037b82 */ /* 0x000e640000000800 */
[----:B-1----:R-:W-:-:S13]  /*12b0*/  FSETP.GE.AND P0, PT, R11, R3, PT ;  /* 0x000000030b00720b */ /* 0x002fda0003f06000 */
[----:B------:R-:W-:-:S04]  /*12c0*/  @P0 FADD R0, R11, -R3 ;  /* 0x800000030b000221 */ /* 0x000fc80000000000 */
[----:B------:R-:W-:-:S07]  /*12d0*/  @P0 FFMA R11, R0, -0.40000000596046447754, R3 ;  /* 0xbecccccd000b0823 */ /* 0x000fce0000000003 */
.L_x_25:
[----:B------:R-:W-:Y:S05]  /*12e0*/  BSYNC.RECONVERGENT B0 ;  /* 0x0000000000007941 */ /* 0x000fea0003800200 */
.L_x_24:
[----:B------:R-:W-:Y:S04]  /*12f0*/  STG.E desc[UR4][R18.64], R15 ;  /* 0x0000000f12007986 */ /* 0x000fe8000c101904 */
[----:B------:R-:W-:Y:S01]  /*1300*/  STG.E desc[UR4][R18.64+0x8], R11 ;  /* 0x0000080b12007986 */ /* 0x000fe2000c101904 */
[----:B------:R-:W-:Y:S05]  /*1310*/  EXIT ;  /* 0x000000000000794d */ /* 0x000fea0003800000 */
        .weak           $__internal_0_$__cuda_sm20_div_rn_f64_full
        .type           $__internal_0_$__cuda_sm20_div_rn_f64_full,@function
        .size           $__internal_0_$__cuda_sm20_div_rn_f64_full,($__internal_1_$__cuda_sm20_sqrt_rn_f32_slowpath - $__internal_0_$__cuda_sm20_div_rn_f64_full)
$__internal_0_$__cuda_sm20_div_rn_f64_full:
[C---:B------:R-:W-:Y:S01]  /*1320*/  FSETP.GEU.AND P2, PT, |R21|.reuse, 1.469367938527859385e-39, PT ;  /* 0x001000001500780b */ /* 0x040fe20003f4e200 */
[----:B------:R-:W-:Y:S01]  /*1330*/  IMAD.MOV.U32 R36, RZ, RZ, 0x1ca00000 ;  /* 0x1ca00000ff247424 */ /* 0x000fe200078e00ff */
[C---:B------:R-:W-:Y:S01]  /*1340*/  LOP3.LUT R32, R21.reuse, 0x800fffff, RZ, 0xc0, !PT ;  /* 0x800fffff15207812 */ /* 0x040fe200078ec0ff */
[----:B------:R-:W-:Y:S01]  /*1350*/  IMAD.MOV.U32 R26, RZ, RZ, 0x1 ;  /* 0x00000001ff1a7424 */ /* 0x000fe200078e00ff */
[----:B------:R-:W-:Y:S01]  /*1360*/  LOP3.LUT R24, R21, 0x7ff00000, RZ, 0xc0, !PT ;  /* 0x7ff0000015187812 */ /* 0x000fe200078ec0ff */
[----:B------:R-:W-:Y:S01]  /*1370*/  IMAD.MOV.U32 R22, RZ, RZ, R4 ;  /* 0x000000ffff167224 */ /* 0x000fe200078e0004 */
[----:B------:R-:W-:Y:S01]  /*1380*/  LOP3.LUT R33, R32, 0x3ff00000, RZ, 0xfc, !PT ;  /* 0x3ff0000020217812 */ /* 0x000fe200078efcff */
[----:B------:R-:W-:Y:S01]  /*1390*/  IMAD.MOV.U32 R32, RZ, RZ, R20 ;  /* 0x000000ffff207224 */ /* 0x000fe200078e0014 */
[----:B------:R-:W-:Y:S01]  /*13a0*/  LOP3.LUT R37, R23, 0x7ff00000, RZ, 0xc0, !PT ;  /* 0x7ff0000017257812 */ /* 0x000fe200078ec0ff */
[----:B------:R-:W-:Y:S01]  /*13b0*/  IMAD.MOV.U32 R40, RZ, RZ, R24 ;  /* 0x000000ffff287224 */ /* 0x000fe200078e0018 */
[----:B------:R-:W-:Y:S01]  /*13c0*/  BSSY.RECONVERGENT B2, `(.L_x_26) ;  /* 0x000004f000027945 */ /* 0x000fe20003800200 */
[----:B------:R-:W-:-:S02]  /*13d0*/  IMAD.MOV.U32 R30, RZ, RZ, R22 ;  /* 0x000000ffff1e7224 */ /* 0x000fc400078e0016 */
[----:B------:R-:W-:Y:S01]  /*13e0*/  @!P2 DMUL R32, R20, 8.98846567431157953865e+307 ;  /* 0x7fe000001420a828 */ /* 0x000fe20000000000 */
[----:B------:R-:W-:-:S05]  /*13f0*/  IMAD.MOV.U32 R41, RZ, RZ, R37 ;  /* 0x000000ffff297224 */ /* 0x000fca00078e0025 */
[----:B------:R-:W0:Y:S04]  /*1400*/  MUFU.RCP64H R27, R33 ;  /* 0x00000021001b7308 */ /* 0x000e280000001800 */
[----:B------:R-:W-:Y:S02]  /*1410*/  @!P2 LOP3.LUT R40, R33, 0x7ff00000, RZ, 0xc0, !PT ;  /* 0x7ff000002128a812 */ /* 0x000fe400078ec0ff */
[----:B------:R-:W-:-:S03]  /*1420*/  ISETP.GE.U32.AND P2, PT, R37, R24, PT ;  /* 0x000000182500720c */ /* 0x000fc60003f46070 */
[----:B------:R-:W-:Y:S01]  /*1430*/  VIADD R49, R40, 0xffffffff ;  /* 0xffffffff28317836 */ /* 0x000fe20000000000 */
[----:B------:R-:W-:Y:S02]  /*1440*/  SEL R31, R36, 0x63400000, !P2 ;  /* 0x63400000241f7807 */ /* 0x000fe40005000000 */
[----:B------:R-:W-:Y:S02]  /*1450*/  FSETP.GEU.AND P2, PT, |R23|, 1.469367938527859385e-39, PT ;  /* 0x001000001700780b */ /* 0x000fe40003f4e200 */
[----:B------:R-:W-:-:S11]  /*1460*/  LOP3.LUT R31, R31, 0x800fffff, R23, 0xf8, !PT ;  /* 0x800fffff1f1f7812 */ /* 0x000fd600078ef817 */
[----:B------:R-:W-:-:S04]  /*1470*/  @!P2 LOP3.LUT R24, R21, 0x7ff00000, RZ, 0xc0, !PT ;  /* 0x7ff000001518a812 */ /* 0x000fc800078ec0ff */
[----:B------:R-:W-:Y:S01]  /*1480*/  @!P2 ISETP.GE.U32.AND P3, PT, R37, R24, PT ;  /* 0x000000182500a20c */ /* 0x000fe20003f66070 */
[----:B0-----:R-:W-:-:S03]  /*1490*/  DFMA R24, R26, -R32, 1 ;  /* 0x3ff000001a18742b */ /* 0x001fc60000000820 */
[----:B------:R-:W-:-:S05]  /*14a0*/  @!P2 SEL R29, R36, 0x63400000, !P3 ;  /* 0x63400000241da807 */ /* 0x000fca0005800000 */
[----:B------:R-:W-:-:S08]  /*14b0*/  DFMA R24, R24, R24, R24 ;  /* 0x000000181818722b */ /* 0x000fd00000000018 */
[----:B------:R-:W-:Y:S01]  /*14c0*/  DFMA R24, R26, R24, R26 ;  /* 0x000000181a18722b */ /* 0x000fe2000000001a */
[----:B------:R-:W-:-:S04]  /*14d0*/  @!P2 LOP3.LUT R26, R29, 0x80000000, R23, 0xf8, !PT ;  /* 0x800000001d1aa812 */ /* 0x000fc800078ef817 */
[----:B------:R-:W-:Y:S01]  /*14e0*/  @!P2 LOP3.LUT R27, R26, 0x100000, RZ, 0xfc, !PT ;  /* 0x001000001a1ba812 */ /* 0x000fe200078efcff */
[----:B------:R-:W-:Y:S02]  /*14f0*/  @!P2 IMAD.MOV.U32 R26, RZ, RZ, RZ ;  /* 0x000000ffff1aa224 */ /* 0x000fe400078e00ff */
[----:B------:R-:W-:-:S04]  /*1500*/  DFMA R28, R24, -R32, 1 ;  /* 0x3ff00000181c742b */ /* 0x000fc80000000820 */
[----:B------:R-:W-:-:S04]  /*1510*/  @!P2 DFMA R30, R30, 2, -R26 ;  /* 0x400000001e1ea82b */ /* 0x000fc8000000081a */
[----:B------:R-:W-:-:S06]  /*1520*/  DFMA R28, R24, R28, R24 ;  /* 0x0000001c181c722b */ /* 0x000fcc0000000018 */
[----:B------:R-:W-:Y:S02]  /*1530*/  @!P2 LOP3.LUT R41, R31, 0x7ff00000, RZ, 0xc0, !PT ;  /* 0x7ff000001f29a812 */ /* 0x000fe400078ec0ff */
[----:B------:R-:W-:-:S03]  /*1540*/  DMUL R26, R28, R30 ;  /* 0x0000001e1c1a7228 */ /* 0x000fc60000000000 */
[----:B------:R-:W-:-:S05]  /*1550*/  VIADD R47, R41, 0xffffffff ;  /* 0xffffffff292f7836 */ /* 0x000fca0000000000 */
[----:B------:R-:W-:Y:S01]  /*1560*/  DFMA R24, R26, -R32, R30 ;  /* 0x800000201a18722b */ /* 0x000fe2000000001e */
[----:B------:R-:W-:-:S04]  /*1570*/  ISETP.GT.U32.AND P2, PT, R47, 0x7feffffe, PT ;  /* 0x7feffffe2f00780c */ /* 0x000fc80003f44070 */
[----:B------:R-:W-:-:S03]  /*1580*/  ISETP.GT.U32.OR P2, PT, R49, 0x7feffffe, P2 ;  /* 0x7feffffe3100780c */ /* 0x000fc60001744470 */
[----:B------:R-:W-:-:S10]  /*1590*/  DFMA R24, R28, R24, R26 ;  /* 0x000000181c18722b */ /* 0x000fd4000000001a */
[----:B------:R-:W-:Y:S05]  /*15a0*/  @P2 BRA `(.L_x_27) ;  /* 0x00000000006c2947 */ /* 0x000fea0003800000 */
[----:B------:R-:W-:-:S04]  /*15b0*/  LOP3.LUT R26, R21, 0x7ff00000, RZ, 0xc0, !PT ;  /* 0x7ff00000151a7812 */ /* 0x000fc800078ec0ff */
[CC--:B------:R-:W-:Y:S02]  /*15c0*/  VIADDMNMX R22, R37.reuse, -R26.reuse, 0xb9600000, !PT ;  /* 0xb960000025167446 */ /* 0x0c0fe4000780091a */
[----:B------:R-:W-:Y:S02]  /*15d0*/  ISETP.GE.U32.AND P2, PT, R37, R26, PT ;  /* 0x0000001a2500720c */ /* 0x000fe40003f46070 */
[----:B------:R-:W-:Y:S02]  /*15e0*/  VIMNMX R22, PT, PT, R22, 0x46a00000, PT ;  /* 0x46a0000016167848 */ /* 0x000fe40003fe0100 */
[----:B------:R-:W-:-:S05]  /*15f0*/  SEL R23, R36, 0x63400000, !P2 ;  /* 0x6340000024177807 */ /* 0x000fca0005000000 */
[----:B------:R-:W-:Y:S02]  /*1600*/  IMAD.IADD R28, R22, 0x1, -R23 ;  /* 0x00000001161c7824 */ /* 0x000fe400078e0a17 */
[----:B------:R-:W-:Y:S02]  /*1610*/  IMAD.MOV.U32 R22, RZ, RZ, RZ ;  /* 0x000000ffff167224 */ /* 0x000fe400078e00ff */
[----:B------:R-:W-:-:S06]  /*1620*/  VIADD R23, R28, 0x7fe00000 ;  /* 0x7fe000001c177836 */ /* 0x000fcc0000000000 */
[----:B------:R-:W-:-:S10]  /*1630*/  DMUL R26, R24, R22 ;  /* 0x00000016181a7228 */ /* 0x000fd40000000000 */
[----:B------:R-:W-:-:S13]  /*1640*/  FSETP.GTU.AND P2, PT, |R27|, 1.469367938527859385e-39, PT ;  /* 0x001000001b00780b */ /* 0x000fda0003f4c200 */
[----:B------:R-:W-:Y:S05]  /*1650*/  @P2 BRA `(.L_x_28) ;  /* 0x0000000000942947 */ /* 0x000fea0003800000 */
[----:B------:R-:W-:Y:S01]  /*1660*/  DFMA R30, R24, -R32, R30 ;  /* 0x80000020181e722b */ /* 0x000fe2000000001e */
[----:B------:R-:W-:-:S09]  /*1670*/  IMAD.MOV.U32 R22, RZ, RZ, RZ ;  /* 0x000000ffff167224 */ /* 0x000fd200078e00ff */
[C---:B------:R-:W-:Y:S02]  /*1680*/  FSETP.NEU.AND P2, PT, R31.reuse, RZ, PT ;  /* 0x000000ff1f00720b */ /* 0x040fe40003f4d000 */
[----:B------:R-:W-:-:S04]  /*1690*/  LOP3.LUT R29, R31, 0x80000000, R21, 0x48, !PT ;  /* 0x800000001f1d7812 */ /* 0x000fc800078e4815 */
[----:B------:R-:W-:-:S07]  /*16a0*/  LOP3.LUT R23, R29, R23, RZ, 0xfc, !PT ;  /* 0x000000171d177212 */ /* 0x000fce00078efcff */
[----:B------:R-:W-:Y:S05]  /*16b0*/  @!P2 BRA `(.L_x_28) ;  /* 0x00000000007ca947 */ /* 0x000fea0003800000 */
[----:B------:R-:W-:Y:S01]  /*16c0*/  IMAD.MOV R21, RZ, RZ, -R28 ;  /* 0x000000ffff157224 */ /* 0x000fe200078e0a1c */
[----:B------:R-:W-:Y:S01]  /*16d0*/  DMUL.RP R22, R24, R22 ;  /* 0x0000001618167228 */ /* 0x000fe20000008000 */
[----:B------:R-:W-:-:S06]  /*16e0*/  IMAD.MOV.U32 R20, RZ, RZ, RZ ;  /* 0x000000ffff147224 */ /* 0x000fcc00078e00ff */
[----:B------:R-:W-:-:S03]  /*16f0*/  DFMA R20, R26, -R20, R24 ;  /* 0x800000141a14722b */ /* 0x000fc60000000018 */
[----:B------:R-:W-:-:S03]  /*1700*/  LOP3.LUT R29, R23, R29, RZ, 0x3c, !PT ;  /* 0x0000001d171d7212 */ /* 0x000fc600078e3cff */
[----:B------:R-:W-:-:S04]  /*1710*/  IADD3 R20, PT, PT, -R28, -0x43300000, RZ ;  /* 0xbcd000001c147810 */ /* 0x000fc80007ffe1ff */
[----:B------:R-:W-:-:S04]  /*1720*/  FSETP.NEU.AND P2, PT, |R21|, R20, PT ;  /* 0x000000141500720b */ /* 0x000fc80003f4d200 */
[----:B------:R-:W-:Y:S02]  /*1730*/  FSEL R26, R22, R26, !P2 ;  /* 0x0000001a161a7208 */ /* 0x000fe40005000000 */
[----:B------:R-:W-:Y:S01]  /*1740*/  FSEL R27, R29, R27, !P2 ;  /* 0x0000001b1d1b7208 */ /* 0x000fe20005000000 */
[----:B------:R-:W-:Y:S06]  /*1750*/  BRA `(.L_x_28) ;  /* 0x0000000000547947 */ /* 0x000fec0003800000 */
.L_x_27:
[----:B------:R-:W-:-:S14]  /*1760*/  DSETP.NAN.AND P2, PT, R22, R22, PT ;  /* 0x000000161600722a */ /* 0x000fdc0003f48000 */
[----:B------:R-:W-:Y:S05]  /*1770*/  @P2 BRA `(.L_x_29) ;  /* 0x0000000000442947 */ /* 0x000fea0003800000 */
[----:B------:R-:W-:-:S14]  /*1780*/  DSETP.NAN.AND P2, PT, R20, R20, PT ;  /* 0x000000141400722a */ /* 0x000fdc0003f48000 */
[----:B------:R-:W-:Y:S05]  /*1790*/  @P2 BRA `(.L_x_30) ;  /* 0x0000000000302947 */ /* 0x000fea0003800000 */
[----:B------:R-:W-:Y:S01]  /*17a0*/  ISETP.NE.AND P2, PT, R41, R40, PT ;  /* 0x000000282900720c */ /* 0x000fe20003f45270 */
[----:B------:R-:W-:Y:S02]  /*17b0*/  IMAD.MOV.U32 R26, RZ, RZ, 0x0 ;  /* 0x00000000ff1a7424 */ /* 0x000fe400078e00ff */
[----:B------:R-:W-:-:S10]  /*17c0*/  IMAD.MOV.U32 R27, RZ, RZ, -0x80000 ;  /* 0xfff80000ff1b7424 */ /* 0x000fd400078e00ff */
[----:B------:R-:W-:Y:S05]  /*17d0*/  @!P2 BRA `(.L_x_28) ;  /* 0x000000000034a947 */ /* 0x000fea0003800000 */
[----:B------:R-:W-:Y:S02]  /*17e0*/  ISETP.NE.AND P2, PT, R41, 0x7ff00000, PT ;  /* 0x7ff000002900780c */ /* 0x000fe40003f45270 */
[----:B------:R-:W-:Y:S02]  /*17f0*/  LOP3.LUT R27, R23, 0x80000000, R21, 0x48, !PT ;  /* 0x80000000171b7812 */ /* 0x000fe400078e4815 */
[----:B------:R-:W-:-:S13]  /*1800*/  ISETP.EQ.OR P2, PT, R40, RZ, !P2 ;  /* 0x000000ff2800720c */ /* 0x000fda0005742670 */
[----:B------:R-:W-:Y:S01]  /*1810*/  @P2 LOP3.LUT R20, R27, 0x7ff00000, RZ, 0xfc, !PT ;  /* 0x7ff000001b142812 */ /* 0x000fe200078efcff */
[----:B------:R-:W-:Y:S02]  /*1820*/  @!P2 IMAD.MOV.U32 R26, RZ, RZ, RZ ;  /* 0x000000ffff1aa224 */ /* 0x000fe400078e00ff */
[----:B------:R-:W-:Y:S02]  /*1830*/  @P2 IMAD.MOV.U32 R26, RZ, RZ, RZ ;  /* 0x000000ffff1a2224 */ /* 0x000fe400078e00ff */
[----:B------:R-:W-:Y:S01]  /*1840*/  @P2 IMAD.MOV.U32 R27, RZ, RZ, R20 ;  /* 0x000000ffff1b2224 */ /* 0x000fe200078e0014 */
[----:B------:R-:W-:Y:S06]  /*1850*/  BRA `(.L_x_28) ;  /* 0x0000000000147947 */ /* 0x000fec0003800000 */
.L_x_30:
[----:B------:R-:W-:Y:S01]  /*1860*/  LOP3.LUT R27, R21, 0x80000, RZ, 0xfc, !PT ;  /* 0x00080000151b7812 */ /* 0x000fe200078efcff */
[----:B------:R-:W-:Y:S01]  /*1870*/  IMAD.MOV.U32 R26, RZ, RZ, R20 ;  /* 0x000000ffff1a7224 */ /* 0x000fe200078e0014 */
[----:B------:R-:W-:Y:S06]  /*1880*/  BRA `(.L_x_28) ;  /* 0x0000000000087947 */ /* 0x000fec0003800000 */
.L_x_29:
[----:B------:R-:W-:Y:S01]  /*1890*/  LOP3.LUT R27, R23, 0x80000, RZ, 0xfc, !PT ;  /* 0x00080000171b7812 */ /* 0x000fe200078efcff */
[----:B------:R-:W-:-:S07]  /*18a0*/  IMAD.MOV.U32 R26, RZ, RZ, R22 ;  /* 0x000000ffff1a7224 */ /* 0x000fce00078e0016 */
.L_x_28:
[----:B------:R-:W-:Y:S05]  /*18b0*/  BSYNC.RECONVERGENT B2 ;  /* 0x0000000000027941 */ /* 0x000fea0003800200 */
.L_x_26:
[----:B------:R-:W-:Y:S02]  /*18c0*/  IMAD.MOV.U32 R51, RZ, RZ, 0x0 ;  /* 0x00000000ff337424 */ /* 0x000fe400078e00ff */
[----:B------:R-:W-:Y:S02]  /*18d0*/  IMAD.MOV.U32 R20, RZ, RZ, R26 ;  /* 0x000000ffff147224 */ /* 0x000fe400078e001a */
[----:B------:R-:W-:Y:S01]  /*18e0*/  IMAD.MOV.U32 R21, RZ, RZ, R27 ;  /* 0x000000ffff157224 */ /* 0x000fe200078e001b */
[----:B------:R-:W-:Y:S06]  /*18f0*/  RET.REL.NODEC R50 `(PBF_3) ;  /* 0xffffffe432c07950 */ /* 0x000fec0003c3ffff */
        .weak           $__internal_1_$__cuda_sm20_sqrt_rn_f32_slowpath
        .type           $__internal_1_$__cuda_sm20_sqrt_rn_f32_slowpath,@function
        .size           $__internal_1_$__cuda_sm20_sqrt_rn_f32_slowpath,($PBF_3$__internal_accurate_pow - $__internal_1_$__cuda_sm20_sqrt_rn_f32_slowpath)
$__internal_1_$__cuda_sm20_sqrt_rn_f32_slowpath:
[----:B------:R-:W-:-:S13]  /*1900*/  LOP3.LUT P3, RZ, R40, 0x7fffffff, RZ, 0xc0, !PT ;  /* 0x7fffffff28ff7812 */ /* 0x000fda000786c0ff */
[----:B------:R-:W-:Y:S01]  /*1910*/  @!P3 IMAD.MOV.U32 R0, RZ, RZ, R40 ;  /* 0x000000ffff00b224 */ /* 0x000fe200078e0028 */
[----:B------:R-:W-:Y:S06]  /*1920*/  @!P3 BRA `(.L_x_31) ;  /* 0x000000000040b947 */ /* 0x000fec0003800000 */
[----:B------:R-:W-:-:S13]  /*1930*/  FSETP.GEU.FTZ.AND P3, PT, R40, RZ, PT ;  /* 0x000000ff2800720b */ /* 0x000fda0003f7e000 */
[----:B------:R-:W-:Y:S01]  /*1940*/  @!P3 IMAD.MOV.U32 R0, RZ, RZ, 0x7fffffff ;  /* 0x7fffffffff00b424 */ /* 0x000fe200078e00ff */
[----:B------:R-:W-:Y:S06]  /*1950*/  @!P3 BRA `(.L_x_31) ;  /* 0x000000000034b947 */ /* 0x000fec0003800000 */
[----:B------:R-:W-:-:S13]  /*1960*/  FSETP.GTU.FTZ.AND P3, PT, |R40|, +INF , PT ;  /* 0x7f8000002800780b */ /* 0x000fda0003f7c200 */
[----:B------:R-:W-:Y:S01]  /*1970*/  @P3 FADD.FTZ R0, R40, 1 ;  /* 0x3f80000028003421 */ /* 0x000fe20000010000 */
[----:B------:R-:W-:Y:S06]  /*1980*/  @P3 BRA `(.L_x_31) ;  /* 0x0000000000283947 */ /* 0x000fec0003800000 */
[----:B------:R-:W-:-:S13]  /*1990*/  FSETP.NEU.FTZ.AND P3, PT, |R40|, +INF , PT ;  /* 0x7f8000002800780b */ /* 0x000fda0003f7d200 */
[----:B------:R-:W-:-:S04]  /*19a0*/  @P3 FFMA R20, R40, 1.84467440737095516160e+19, RZ ;  /* 0x5f80000028143823 */ /* 0x000fc800000000ff */
[----:B------:R-:W0:Y:S02]  /*19b0*/  @P3 MUFU.RSQ R21, R20 ;  /* 0x0000001400153308 */ /* 0x000e240000001400 */
[----:B0-----:R-:W-:Y:S01]  /*19c0*/  @P3 FMUL.FTZ R23, R20, R21 ;  /* 0x0000001514173220 */ /* 0x001fe20000410000 */
[----:B------:R-:W-:-:S03]  /*19d0*/  @P3 FMUL.FTZ R21, R21, 0.5 ;  /* 0x3f00000015153820 */ /* 0x000fc60000410000 */
[----:B------:R-:W-:-:S04]  /*19e0*/  @P3 FADD.FTZ R0, -R23, -RZ ;  /* 0x800000ff17003221 */ /* 0x000fc80000010100 */
[----:B------:R-:W-:Y:S01]  /*19f0*/  @P3 FFMA R22, R23, R0, R20 ;  /* 0x0000000017163223 */ /* 0x000fe20000000014 */
[----:B------:R-:W-:-:S03]  /*1a00*/  @!P3 IMAD.MOV.U32 R0, RZ, RZ, R40 ;  /* 0x000000ffff00b224 */ /* 0x000fc600078e0028 */
[----:B------:R-:W-:-:S04]  /*1a10*/  @P3 FFMA R21, R22, R21, R23 ;  /* 0x0000001516153223 */ /* 0x000fc80000000017 */
[----:B------:R-:W-:-:S07]  /*1a20*/  @P3 FMUL.FTZ R0, R21, 2.3283064365386962891e-10 ;  /* 0x2f80000015003820 */ /* 0x000fce0000410000 */
.L_x_31:
[----:B------:R-:W-:Y:S02]  /*1a30*/  IMAD.MOV.U32 R20, RZ, RZ, R24 ;  /* 0x000000ffff147224 */ /* 0x000fe400078e0018 */
[----:B------:R-:W-:-:S04]  /*1a40*/  IMAD.MOV.U32 R21, RZ, RZ, 0x0 ;  /* 0x00000000ff157424 */ /* 0x000fc800078e00ff */
[----:B------:R-:W-:Y:S05]  /*1a50*/  RET.REL.NODEC R20 `(PBF_3) ;  /* 0xffffffe414687950 */ /* 0x000fea0003c3ffff */
        .type           $PBF_3$__internal_accurate_pow,@function
        .size           $PBF_3$__internal_accurate_pow,(.L_x_36 - $PBF_3$__internal_accurate_pow)
$PBF_3$__internal_accurate_pow:
[----:B------:R-:W-:Y:S01]  /*1a60*/  ISETP.GT.U32.AND P3, PT, R23, 0xfffff, PT ;  /* 0x000fffff1700780c */ /* 0x000fe20003f64070 */
[----:B------:R-:W-:Y:S01]  /*1a70*/  IMAD.MOV.U32 R20, RZ, RZ, R22 ;  /* 0x000000ffff147224 */ /* 0x000fe200078e0016 */
[--C-:B------:R-:W-:Y:S01]  /*1a80*/  SHF.R.U32.HI R24, RZ, 0x14, R23.reuse ;  /* 0x00000014ff187819 */ /* 0x100fe20000011617 */
[----:B------:R-:W-:Y:S01]  /*1a90*/  IMAD.MOV.U32 R21, RZ, RZ, R23 ;  /* 0x000000ffff157224 */ /* 0x000fe200078e0017 */
[----:B------:R-:W-:Y:S01]  /*1aa0*/  UMOV UR6, 0x7d2cafe2 ;  /* 0x7d2cafe200067882 */ /* 0x000fe20000000000 */
[----:B------:R-:W-:Y:S01]  /*1ab0*/  IMAD.MOV.U32 R25, RZ, RZ, 0x3ed0f5d2 ;  /* 0x3ed0f5d2ff197424 */ /* 0x000fe200078e00ff */
[----:B------:R-:W-:Y:S01]  /*1ac0*/  UMOV UR7, 0x3eb0f5ff ;  /* 0x3eb0f5ff00077882 */ /* 0x000fe20000000000 */
[----:B------:R-:W-:Y:S01]  /*1ad0*/  UMOV UR8, 0x3b39803f ;  /* 0x3b39803f00087882 */ /* 0x000fe20000000000 */
[----:B------:R-:W-:Y:S01]  /*1ae0*/  UMOV UR9, 0x3c7abc9e ;  /* 0x3c7abc9e00097882 */ /* 0x000fe20000000000 */
[----:B------:R-:W-:Y:S02]  /*1af0*/  IMAD.SHL.U32 R51, R37, 0x2, RZ ;  /* 0x0000000225337824 */ /* 0x000fe400078e00ff */
[----:B------:R-:W-:-:S02]  /*1b00*/  IMAD.MOV.U32 R36, RZ, RZ, R8 ;  /* 0x000000ffff247224 */ /* 0x000fc400078e0008 */
[----:B------:R-:W-:-:S10]  /*1b10*/  @!P3 DMUL R20, R20, 1.80143985094819840000e+16 ;  /* 0x435000001414b828 */ /* 0x000fd40000000000 */
[----:B------:R-:W-:Y:S01]  /*1b20*/  @!P3 IMAD.MOV.U32 R23, RZ, RZ, R21 ;  /* 0x000000ffff17b224 */ /* 0x000fe200078e0015 */
[----:B------:R-:W-:Y:S01]  /*1b30*/  @!P3 LEA.HI R24, R21, 0xffffffca, RZ, 0xc ;  /* 0xffffffca1518b811 */ /* 0x000fe200078f60ff */
[----:B------:R-:W-:Y:S02]  /*1b40*/  @!P3 IMAD.MOV.U32 R22, RZ, RZ, R20 ;  /* 0x000000ffff16b224 */ /* 0x000fe400078e0014 */
[----:B------:R-:W-:Y:S01]  /*1b50*/  IMAD.MOV.U32 R20, RZ, RZ, RZ ;  /* 0x000000ffff147224 */ /* 0x000fe200078e00ff */
[----:B------:R-:W-:Y:S01]  /*1b60*/  LOP3.LUT R23, R23, 0x800fffff, RZ, 0xc0, !PT ;  /* 0x800fffff17177812 */ /* 0x000fe200078ec0ff */
[----:B------:R-:W-:-:S03]  /*1b70*/  VIADD R47, R24, 0xfffffc01 ;  /* 0xfffffc01182f7836 */ /* 0x000fc60000000000 */
[----:B------:R-:W-:-:S04]  /*1b80*/  LOP3.LUT R23, R23, 0x3ff00000, RZ, 0xfc, !PT ;  /* 0x3ff0000017177812 */ /* 0x000fc800078efcff */
[----:B------:R-:W-:-:S13]  /*1b90*/  ISETP.GE.U32.AND P3, PT, R23, 0x3ff6a09f, PT ;  /* 0x3ff6a09f1700780c */ /* 0x000fda0003f66070 */
[----:B------:R-:W-:Y:S02]  /*1ba0*/  @P3 VIADD R21, R23, 0xfff00000 ;  /* 0xfff0000017153836 */ /* 0x000fe40000000000 */
[----:B------:R-:W-:Y:S02]  /*1bb0*/  @P3 VIADD R47, R24, 0xfffffc02 ;  /* 0xfffffc02182f3836 */ /* 0x000fe40000000000 */
[----:B------:R-:W-:Y:S01]  /*1bc0*/  @P3 IMAD.MOV.U32 R23, RZ, RZ, R21 ;  /* 0x000000ffff173224 */ /* 0x000fe200078e0015 */
[----:B------:R-:W-:Y:S01]  /*1bd0*/  ISETP.GT.U32.AND P3, PT, R51, -0x2000001, PT ;  /* 0xfdffffff3300780c */ /* 0x000fe20003f64070 */
[----:B------:R-:W-:Y:S01]  /*1be0*/  IMAD.MOV.U32 R24, RZ, RZ, 0x41ad3b5a ;  /* 0x41ad3b5aff187424 */ /* 0x000fe200078e00ff */
[----:B------:R-:W-:-:S03]  /*1bf0*/  LOP3.LUT R51, R37, 0xff0fffff, RZ, 0xc0, !PT ;  /* 0xff0fffff25337812 */ /* 0x000fc600078ec0ff */
[C---:B------:R-:W-:Y:S01]  /*1c00*/  DADD R26, R22.reuse, 1 ;  /* 0x3ff00000161a7429 */ /* 0x040fe20000000000 */
[----:B------:R-:W-:Y:S01]  /*1c10*/  SEL R37, R51, R37, P3 ;  /* 0x0000002533257207 */ /* 0x000fe20001800000 */
[----:B------:R-:W-:-:S04]  /*1c20*/  DADD R22, R22, -1 ;  /* 0xbff0000016167429 */ /* 0x000fc80000000000 */
[----:B------:R-:W0:Y:S02]  /*1c30*/  MUFU.RCP64H R21, R27 ;  /* 0x0000001b00157308 */ /* 0x000e240000001800 */
[----:B0-----:R-:W-:-:S08]  /*1c40*/  DFMA R28, -R26, R20, 1 ;  /* 0x3ff000001a1c742b */ /* 0x001fd00000000114 */
[----:B------:R-:W-:-:S08]  /*1c50*/  DFMA R28, R28, R28, R28 ;  /* 0x0000001c1c1c722b */ /* 0x000fd0000000001c */
[----:B------:R-:W-:-:S08]  /*1c60*/  DFMA R28, R20, R28, R20 ;  /* 0x0000001c141c722b */ /* 0x000fd00000000014 */
[----:B------:R-:W-:-:S08]  /*1c70*/  DMUL R20, R22, R28 ;  /* 0x0000001c16147228 */ /* 0x000fd00000000000 */
[----:B------:R-:W-:-:S08]  /*1c80*/  DFMA R20, R22, R28, R20 ;  /* 0x0000001c1614722b */ /* 0x000fd00000000014 */
[CC--:B------:R-:W-:Y:S02]  /*1c90*/  DMUL R32, R20.reuse, R20.reuse ;  /* 0x0000001414207228 */ /* 0x0c0fe40000000000 */
[----:B------:R-:W-:-:S06]  /*1ca0*/  DMUL R30, R20, R20 ;  /* 0x00000014141e7228 */ /* 0x000fcc0000000000 */
[----:B------:R-:W-:Y:S01]  /*1cb0*/  DFMA R24, R32, UR6, R24 ;  /* 0x0000000620187c2b */ /* 0x000fe20008000018 */
[----:B------:R-:W-:Y:S01]  /*1cc0*/  UMOV UR6, 0x75488a3f ;  /* 0x75488a3f00067882 */ /* 0x000fe20000000000 */
[----:B------:R-:W-:Y:S01]  /*1cd0*/  UMOV UR7, 0x3ef3b20a ;  /* 0x3ef3b20a00077882 */ /* 0x000fe20000000000 */
[----:B------:R-:W-:-:S05]  /*1ce0*/  DFMA R34, R20, R20, -R30 ;  /* 0x000000141422722b */ /* 0x000fca000000081e */
[----:B------:R-:W-:Y:S01]  /*1cf0*/  DFMA R26, R32, R24, UR6 ;  /* 0x00000006201a7e2b */ /* 0x000fe20008000018 */
[----:B------:R-:W-:Y:S01]  /*1d00*/  UMOV UR6, 0xe4faecd5 ;  /* 0xe4faecd500067882 */ /* 0x000fe20000000000 */
[----:B------:R-:W-:Y:S01]  /*1d10*/  UMOV UR7, 0x3f1745cd ;  /* 0x3f1745cd00077882 */ /* 0x000fe20000000000 */
[----:B------:R-:W-:-:S05]  /*1d20*/  DADD R24, R22, -R20 ;  /* 0x0000000016187229 */ /* 0x000fca0000000814 */
[----:B------:R-:W-:Y:S01]  /*1d30*/  DFMA R26, R32, R26, UR6 ;  /* 0x00000006201a7e2b */ /* 0x000fe2000800001a */
[----:B------:R-:W-:Y:S01]  /*1d40*/  UMOV UR6, 0x258a578b ;  /* 0x258a578b00067882 */ /* 0x000fe20000000000 */
[----:B------:R-:W-:Y:S01]  /*1d50*/  UMOV UR7, 0x3f3c71c7 ;  /* 0x3f3c71c700077882 */ /* 0x000fe20000000000 */
[----:B------:R-:W-:-:S05]  /*1d60*/  DADD R24, R24, R24 ;  /* 0x0000000018187229 */ /* 0x000fca0000000018 */
[----:B------:R-:W-:Y:S01]  /*1d70*/  DFMA R26, R32, R26, UR6 ;  /* 0x00000006201a7e2b */ /* 0x000fe2000800001a */
[----:B------:R-:W-:Y:S01]  /*1d80*/  UMOV UR6, 0x9242b910 ;  /* 0x9242b91000067882 */ /* 0x000fe20000000000 */
[----:B------:R-:W-:Y:S01]  /*1d90*/  UMOV UR7, 0x3f624924 ;  /* 0x3f62492400077882 */ /* 0x000fe20000000000 */
[----:B------:R-:W-:-:S05]  /*1da0*/  DFMA R24, R22, -R20, R24 ;  /* 0x800000141618722b */ /* 0x000fca0000000018 */
[----:B------:R-:W-:Y:S01]  /*1db0*/  DFMA R26, R32, R26, UR6 ;  /* 0x00000006201a7e2b */ /* 0x000fe2000800001a */
[----:B------:R-:W-:Y:S01]  /*1dc0*/  UMOV UR6, 0x99999dfb ;  /* 0x99999dfb00067882 */ /* 0x000fe20000000000 */
[----:B------:R-:W-:Y:S01]  /*1dd0*/  UMOV UR7, 0x3f899999 ;  /* 0x3f89999900077882 */ /* 0x000fe20000000000 */
[----:B------:R-:W-:-:S05]  /*1de0*/  DMUL R24, R28, R24 ;  /* 0x000000181c187228 */ /* 0x000fca0000000000 */
[----:B------:R-:W-:Y:S01]  /*1df0*/  DFMA R26, R32, R26, UR6 ;  /* 0x00000006201a7e2b */ /* 0x000fe2000800001a */
[----:B------:R-:W-:Y:S01]  /*1e00*/  UMOV UR6, 0x55555555 ;  /* 0x5555555500067882 */ /* 0x000fe20000000000 */
[----:B------:R-:W-:-:S06]  /*1e10*/  UMOV UR7, 0x3fb55555 ;  /* 0x3fb5555500077882 */ /* 0x000fcc0000000000 */
[----:B------:R-:W-:-:S08]  /*1e20*/  DFMA R22, R32, R26, UR6 ;  /* 0x0000000620167e2b */ /* 0x000fd0000800001a */
[----:B------:R-:W-:Y:S01]  /*1e30*/  DADD R28, -R22, UR6 ;  /* 0x00000006161c7e29 */ /* 0x000fe20008000100 */
[----:B------:R-:W-:Y:S01]  /*1e40*/  UMOV UR6, 0xb9e7b0 ;  /* 0x00b9e7b000067882 */ /* 0x000fe20000000000 */
[----:B------:R-:W-:-:S06]  /*1e50*/  UMOV UR7, 0x3c46a4cb ;  /* 0x3c46a4cb00077882 */ /* 0x000fcc0000000000 */
[----:B------:R-:W-:Y:S02]  /*1e60*/  DFMA R28, R32, R26, R28 ;  /* 0x0000001a201c722b */ /* 0x000fe4000000001c */
[----:B------:R-:W-:Y:S01]  /*1e70*/  DMUL R26, R20, R30 ;  /* 0x0000001e141a7228 */ /* 0x000fe20000000000 */
[----:B------:R-:W-:Y:S02]  /*1e80*/  VIADD R33, R25, 0x100000 ;  /* 0x0010000019217836 */ /* 0x000fe40000000000 */
[----:B------:R-:W-:-:S03]  /*1e90*/  IMAD.MOV.U32 R32, RZ, RZ, R24 ;  /* 0x000000ffff207224 */ /* 0x000fc600078e0018 */
[----:B------:R-:W-:Y:S01]  /*1ea0*/  DADD R28, R28, -UR6 ;  /* 0x800000061c1c7e29 */ /* 0x000fe20008000000 */
[----:B------:R-:W-:Y:S01]  /*1eb0*/  UMOV UR6, 0x80000000 ;  /* 0x8000000000067882 */ /* 0x000fe20000000000 */
[C---:B------:R-:W-:Y:S01]  /*1ec0*/  DFMA R52, R20.reuse, R30, -R26 ;  /* 0x0000001e1434722b */ /* 0x040fe2000000081a */
[----:B------:R-:W-:Y:S01]  /*1ed0*/  UMOV UR7, 0x43300000 ;  /* 0x4330000000077882 */ /* 0x000fe20000000000 */
[----:B------:R-:W-:-:S06]  /*1ee0*/  DFMA R32, R20, R32, R34 ;  /* 0x000000201420722b */ /* 0x000fcc0000000022 */
[----:B------:R-:W-:Y:S02]  /*1ef0*/  DFMA R52, R24, R30, R52 ;  /* 0x0000001e1834722b */ /* 0x000fe40000000034 */
[----:B------:R-:W-:-:S06]  /*1f00*/  DADD R30, R22, R28 ;  /* 0x00000000161e7229 */ /* 0x000fcc000000001c */
[----:B------:R-:W-:Y:S02]  /*1f10*/  DFMA R52, R20, R32, R52 ;  /* 0x000000201434722b */ /* 0x000fe40000000034 */
[----:B------:R-:W-:Y:S02]  /*1f20*/  DMUL R32, R30, R26 ;  /* 0x0000001a1e207228 */ /* 0x000fe40000000000 */
[----:B------:R-:W-:-:S06]  /*1f30*/  DADD R22, R22, -R30 ;  /* 0x0000000016167229 */ /* 0x000fcc000000081e */
[----:B------:R-:W-:Y:S02]  /*1f40*/  DFMA R34, R30, R26, -R32 ;  /* 0x0000001a1e22722b */ /* 0x000fe40000000820 */
[----:B------:R-:W-:-:S06]  /*1f50*/  DADD R22, R28, R22 ;  /* 0x000000001c167229 */ /* 0x000fcc0000000016 */
[----:B------:R-:W-:-:S08]  /*1f60*/  DFMA R34, R30, R52, R34 ;  /* 0x000000341e22722b */ /* 0x000fd00000000022 */
[----:B------:R-:W-:-:S08]  /*1f70*/  DFMA R34, R22, R26, R34 ;  /* 0x0000001a1622722b */ /* 0x000fd00000000022 */
[----:B------:R-:W-:-:S08]  /*1f80*/  DADD R26, R32, R34 ;  /* 0x00000000201a7229 */ /* 0x000fd00000000022 */
[--C-:B------:R-:W-:Y:S02]  /*1f90*/  DADD R22, R20, R26.reuse ;  /* 0x0000000014167229 */ /* 0x100fe4000000001a */
[----:B------:R-:W-:-:S06]  /*1fa0*/  DADD R32, R32, -R26 ;  /* 0x0000000020207229 */ /* 0x000fcc000000081a */
[----:B------:R-:W-:Y:S02]  /*1fb0*/  DADD R20, R20, -R22 ;  /* 0x0000000014147229 */ /* 0x000fe40000000816 */
[----:B------:R-:W-:-:S06]  /*1fc0*/  DADD R32, R34, R32 ;  /* 0x0000000022207229 */ /* 0x000fcc0000000020 */
[----:B------:R-:W-:Y:S01]  /*1fd0*/  DADD R20, R26, R20 ;  /* 0x000000001a147229 */ /* 0x000fe20000000014 */
[----:B------:R-:W-:Y:S01]  /*1fe0*/  LOP3.LUT R26, R47, 0x80000000, RZ, 0x3c, !PT ;  /* 0x800000002f1a7812 */ /* 0x000fe200078e3cff */
[----:B------:R-:W-:-:S06]  /*1ff0*/  IMAD.MOV.U32 R27, RZ, RZ, 0x43300000 ;  /* 0x43300000ff1b7424 */ /* 0x000fcc00078e00ff */
[----:B------:R-:W-:Y:S02]  /*2000*/  DADD R20, R32, R20 ;  /* 0x0000000020147229 */ /* 0x000fe40000000014 */
[----:B------:R-:W-:Y:S01]  /*2010*/  DADD R26, R26, -UR6 ;  /* 0x800000061a1a7e29 */ /* 0x000fe20008000000 */
[----:B------:R-:W-:Y:S01]  /*2020*/  UMOV UR6, 0xfefa39ef ;  /* 0xfefa39ef00067882 */ /* 0x000fe20000000000 */
[----:B------:R-:W-:-:S04]  /*2030*/  UMOV UR7, 0x3fe62e42 ;  /* 0x3fe62e4200077882 */ /* 0x000fc80000000000 */
[----:B------:R-:W-:-:S08]  /*2040*/  DADD R24, R24, R20 ;  /* 0x0000000018187229 */ /* 0x000fd00000000014 */
[----:B------:R-:W-:-:S08]  /*2050*/  DADD R28, R22, R24 ;  /* 0x00000000161c7229 */ /* 0x000fd00000000018 */
[--C-:B------:R-:W-:Y:S02]  /*2060*/  DFMA R20, R26, UR6, R28.reuse ;  /* 0x000000061a147c2b */ /* 0x100fe4000800001c */
[----:B------:R-:W-:-:S06]  /*2070*/  DADD R30, R22, -R28 ;  /* 0x00000000161e7229 */ /* 0x000fcc000000081c */
[----:B------:R-:W-:Y:S02]  /*2080*/  DFMA R22, R26, -UR6, R20 ;  /* 0x800000061a167c2b */ /* 0x000fe40008000014 */
[----:B------:R-:W-:-:S06]  /*2090*/  DADD R30, R24, R30 ;  /* 0x00000000181e7229 */ /* 0x000fcc000000001e */
[----:B------:R-:W-:-:S08]  /*20a0*/  DADD R22, -R28, R22 ;  /* 0x000000001c167229 */ /* 0x000fd00000000116 */
[----:B------:R-:W-:-:S08]  /*20b0*/  DADD R22, R30, -R22 ;  /* 0x000000001e167229 */ /* 0x000fd00000000816 */
[----:B------:R-:W-:-:S08]  /*20c0*/  DFMA R26, R26, UR8, R22 ;  /* 0x000000081a1a7c2b */ /* 0x000fd00008000016 */
[----:B------:R-:W-:-:S08]  /*20d0*/  DADD R22, R20, R26 ;  /* 0x0000000014167229 */ /* 0x000fd0000000001a */
[----:B------:R-:W-:Y:S02]  /*20e0*/  DADD R24, R20, -R22 ;  /* 0x0000000014187229 */ /* 0x000fe40000000816 */
[----:B------:R-:W-:-:S06]  /*20f0*/  DMUL R20, R22, R36 ;  /* 0x0000002416147228 */ /* 0x000fcc0000000000 */
[----:B------:R-:W-:Y:S02]  /*2100*/  DADD R24, R26, R24 ;  /* 0x000000001a187229 */ /* 0x000fe40000000018 */
[----:B------:R-:W-:-:S08]  /*2110*/  DFMA R22, R22, R36, -R20 ;  /* 0x000000241616722b */ /* 0x000fd00000000814 */
[----:B------:R-:W-:Y:S01]  /*2120*/  DFMA R36, R24, R36, R22 ;  /* 0x000000241824722b */ /* 0x000fe20000000016 */
[----:B------:R-:W-:Y:S02]  /*2130*/  IMAD.MOV.U32 R22, RZ, RZ, 0x652b82fe ;  /* 0x652b82feff167424 */ /* 0x000fe400078e00ff */
[----:B------:R-:W-:-:S05]  /*2140*/  IMAD.MOV.U32 R23, RZ, RZ, 0x3ff71547 ;  /* 0x3ff71547ff177424 */ /* 0x000fca00078e00ff */
[----:B------:R-:W-:-:S08]  /*2150*/  DADD R24, R20, R36 ;  /* 0x0000000014187229 */ /* 0x000fd00000000024 */
[----:B------:R-:W-:Y:S02]  /*2160*/  DFMA R22, R24, R22, 6.75539944105574400000e+15 ;  /* 0x433800001816742b */ /* 0x000fe40000000016 */
[----:B------:R-:W-:-:S06]  /*2170*/  FSETP.GEU.AND P3, PT, |R25|, 4.1917929649353027344, PT ;  /* 0x4086232b1900780b */ /* 0x000fcc0003f6e200 */
[----:B------:R-:W-:-:S08]  /*2180*/  DADD R26, R22, -6.75539944105574400000e+15 ;  /* 0xc3380000161a7429 */ /* 0x000fd00000000000 */
[----:B------:R-:W-:Y:S01]  /*2190*/  DFMA R28, R26, -UR6, R24 ;  /* 0x800000061a1c7c2b */ /* 0x000fe20008000018 */
[----:B------:R-:W-:Y:S01]  /*21a0*/  UMOV UR6, 0x3b39803f ;  /* 0x3b39803f00067882 */ /* 0x000fe20000000000 */
[----:B------:R-:W-:-:S06]  /*21b0*/  UMOV UR7, 0x3c7abc9e ;  /* 0x3c7abc9e00077882 */ /* 0x000fcc0000000000 */
[----:B------:R-:W-:Y:S01]  /*21c0*/  DFMA R28, R26, -UR6, R28 ;  /* 0x800000061a1c7c2b */ /* 0x000fe2000800001c */
[----:B------:R-:W-:Y:S01]  /*21d0*/  UMOV UR6, 0x69ce2bdf ;  /* 0x69ce2bdf00067882 */ /* 0x000fe20000000000 */
[----:B------:R-:W-:Y:S01]  /*21e0*/  IMAD.MOV.U32 R26, RZ, RZ, -0x35dec16 ;  /* 0xfca213eaff1a7424 */ /* 0x000fe200078e00ff */
[----:B------:R-:W-:Y:S01]  /*21f0*/  UMOV UR7, 0x3e5ade15 ;  /* 0x3e5ade1500077882 */ /* 0x000fe20000000000 */
[----:B------:R-:W-:-:S06]  /*2200*/  IMAD.MOV.U32 R27, RZ, RZ, 0x3e928af3 ;  /* 0x3e928af3ff1b7424 */ /* 0x000fcc00078e00ff */
[----:B------:R-:W-:Y:S01]  /*2210*/  DFMA R26, R28, UR6, R26 ;  /* 0x000000061c1a7c2b */ /* 0x000fe2000800001a */
[----:B------:R-:W-:Y:S01]  /*2220*/  UMOV UR6, 0x62401315 ;  /* 0x6240131500067882 */ /* 0x000fe20000000000 */
[----:B------:R-:W-:-:S06]  /*2230*/  UMOV UR7, 0x3ec71dee ;  /* 0x3ec71dee00077882 */ /* 0x000fcc0000000000 */
[----:B------:R-:W-:Y:S01]  /*2240*/  DFMA R26, R28, R26, UR6 ;  /* 0x000000061c1a7e2b */ /* 0x000fe2000800001a */
        /* <DEDUP_REMOVED lines=20> */
[----:B------:R-:W-:-:S08]  /*2390*/  DFMA R26, R28, R26, UR6 ;  /* 0x000000061c1a7e2b */ /* 0x000fd0000800001a */
[----:B------:R-:W-:-:S08]  /*23a0*/  DFMA R26, R28, R26, 1 ;  /* 0x3ff000001c1a742b */ /* 0x000fd0000000001a */
[----:B------:R-:W-:Y:S02]  /*23b0*/  DFMA R26, R28, R26, 1 ;  /* 0x3ff000001c1a742b */ /* 0x000fe4000000001a */
[----:B------:R-:W-:-:S08]  /*23c0*/  DADD R28, R20, -R24 ;  /* 0x00000000141c7229 */ /* 0x000fd00000000818 */
[----:B------:R-:W-:Y:S01]  /*23d0*/  DADD R28, R36, R28 ;  /* 0x00000000241c7229 */ /* 0x000fe2000000001c */
[----:B------:R-:W-:Y:S02]  /*23e0*/  IMAD R21, R22, 0x100000, R27 ;  /* 0x0010000016157824 */ /* 0x000fe400078e021b */
[----:B------:R-:W-:Y:S01]  /*23f0*/  IMAD.MOV.U32 R20, RZ, RZ, R26 ;  /* 0x000000ffff147224 */ /* 0x000fe200078e001a */
[----:B------:R-:W-:Y:S07]  /*2400*/  @!P3 BRA `(.L_x_32) ;  /* 0x000000000030b947 */ /* 0x000fee0003800000 */
[C---:B------:R-:W-:Y:S02]  /*2410*/  DADD R20, R24.reuse, +INF ;  /* 0x7ff0000018147429 */ /* 0x040fe40000000000 */
[----:B------:R-:W-:-:S08]  /*2420*/  DSETP.GEU.AND P3, PT, R24, RZ, PT ;  /* 0x000000ff1800722a */ /* 0x000fd00003f6e000 */
[----:B------:R-:W-:Y:S02]  /*2430*/  FSEL R20, R20, RZ, P3 ;  /* 0x000000ff14147208 */ /* 0x000fe40001800000 */
[----:B------:R-:W-:Y:S02]  /*2440*/  FSEL R21, R21, RZ, P3 ;  /* 0x000000ff15157208 */ /* 0x000fe40001800000 */
[----:B------:R-:W-:-:S13]  /*2450*/  FSETP.GEU.AND P3, PT, |R25|, 4.2275390625, PT ;  /* 0x408748001900780b */ /* 0x000fda0003f6e200 */
[----:B------:R-:W-:-:S04]  /*2460*/  @!P3 LEA.HI R23, R22, R22, RZ, 0x1 ;  /* 0x000000161617b211 */ /* 0x000fc800078f08ff */
[----:B------:R-:W-:-:S05]  /*2470*/  @!P3 SHF.R.S32.HI R23, RZ, 0x1, R23 ;  /* 0x00000001ff17b819 */ /* 0x000fca0000011417 */
[----:B------:R-:W-:Y:S02]  /*2480*/  @!P3 IMAD.IADD R22, R22, 0x1, -R23 ;  /* 0x000000011616b824 */ /* 0x000fe400078e0a17 */
[----:B------:R-:W-:-:S03]  /*2490*/  @!P3 IMAD R27, R23, 0x100000, R27 ;  /* 0x00100000171bb824 */ /* 0x000fc600078e021b */
[----:B------:R-:W-:Y:S01]  /*24a0*/  @!P3 LEA R23, R22, 0x3ff00000, 0x14 ;  /* 0x3ff000001617b811 */ /* 0x000fe200078ea0ff */
[----:B------:R-:W-:-:S06]  /*24b0*/  @!P3 IMAD.MOV.U32 R22, RZ, RZ, RZ ;  /* 0x000000ffff16b224 */ /* 0x000fcc00078e00ff */
[----:B------:R-:W-:-:S11]  /*24c0*/  @!P3 DMUL R20, R26, R22 ;  /* 0x000000161a14b228 */ /* 0x000fd60000000000 */
.L_x_32:
[----:B------:R-:W-:Y:S01]  /*24d0*/  DFMA R28, R28, R20, R20 ;  /* 0x000000141c1c722b */ /* 0x000fe20000000014 */
[----:B------:R-:W-:Y:S01]  /*24e0*/  IMAD.MOV.U32 R51, RZ, RZ, 0x0 ;  /* 0x00000000ff337424 */ /* 0x000fe200078e00ff */
[----:B------:R-:W-:-:S08]  /*24f0*/  DSETP.NEU.AND P3, PT, |R20|, +INF , PT ;  /* 0x7ff000001400742a */ /* 0x000fd00003f6d200 */
[----:B------:R-:W-:Y:S02]  /*2500*/  FSEL R22, R20, R28, !P3 ;  /* 0x0000001c14167208 */ /* 0x000fe40005800000 */
[----:B------:R-:W-:Y:S01]  /*2510*/  FSEL R23, R21, R29, !P3 ;  /* 0x0000001d15177208 */ /* 0x000fe20005800000 */
[----:B------:R-:W-:Y:S06]  /*2520*/  RET.REL.NODEC R50 `(PBF_3) ;  /* 0xffffffd832b47950 */ /* 0x000fec0003c3ffff */
.L_x_33:
[----:B------:R-:W-:-:S00]  /*2530*/  BRA `(.L_x_33) ;  /* 0xfffffffc00fc7947 */ /* 0x000fc0000383ffff */
[----:B------:R-:W-:-:S00]  /*2540*/  NOP ;  /* 0x0000000000007918 */ /* 0x000fc00000000000 */
        /* <DEDUP_REMOVED lines=11> */
.L_x_36:


//--------------------- .nv.shared.reserved.0     --------------------------
	.section	.nv.shared.reserved.0,"aw",@nobits
	.weak		__nv_reservedSMEM_offset_0_alias
	.size		__nv_reservedSMEM_offset_0_alias, 0, 64
	.other		__nv_reservedSMEM_offset_0_alias,@"STO_CUDA_RESERVED_SHARED STV_DEFAULT"
__nv_reservedSMEM_offset_0_alias:
	.zero		0
	.zero		64


//--------------------- .nv.constant0.PBF_3       --------------------------
	.section	.nv.constant0.PBF_3,"a",@progbits
	.sectionflags	@""
	.align	4
.nv.constant0.PBF_3:
	.zero		928


//--------------------- SYMBOLS --------------------------

	.type		.nv.reservedSmem.offset0,@object
	.size		.nv.reservedSmem.offset0,0x4
